//
// Generated by NVIDIA NVVM Compiler
//
// Compiler Build ID: CL-36424714
// Cuda compilation tools, release 13.0, V13.0.88
// Based on NVVM 20.0.0
//

.version 9.0
.target sm_100
.address_size 64

	// .globl	_Z12setup_kerneljP17curandStateXORWOW
.global .align 4 .b8 precalc_xorwow_matrix[102400];
.global .align 4 .b8 precalc_xorwow_offset_matrix[102400];
.global .align 4 .b8 mrg32k3aM1[2304];
.global .align 4 .b8 mrg32k3aM2[2304];
.global .align 4 .b8 mrg32k3aM1SubSeq[2016];
.global .align 4 .b8 mrg32k3aM2SubSeq[2016];
.global .align 4 .b8 mrg32k3aM1Seq[2304];
.global .align 4 .b8 mrg32k3aM2Seq[2304];
.const .align 8 .b8 __cr_lgamma_table[72];
.global .align 4 .b8 __cudart_i2opi_f[24] = {65, 144, 67, 60, 153, 149, 98, 219, 192, 221, 52, 245, 209, 87, 39, 252, 41, 21, 68, 78, 110, 131, 249, 162};

.visible .entry _Z12setup_kerneljP17curandStateXORWOW(
	.param .u32 _Z12setup_kerneljP17curandStateXORWOW_param_0,
	.param .u64 .ptr .align 1 _Z12setup_kerneljP17curandStateXORWOW_param_1
)
{
	.reg .pred 	%p<24>;
	.reg .b32 	%r<414>;
	.reg .b64 	%rd<18>;

	ld.param.u32 	%r182, [_Z12setup_kerneljP17curandStateXORWOW_param_0];
	ld.param.u64 	%rd8, [_Z12setup_kerneljP17curandStateXORWOW_param_1];
	cvta.to.global.u64 	%rd9, %rd8;
	mov.u32 	%r183, %ctaid.x;
	mov.u32 	%r184, %ntid.x;
	mov.u32 	%r185, %tid.x;
	mad.lo.s32 	%r186, %r183, %r184, %r185;
	mov.u32 	%r187, %ctaid.y;
	mov.u32 	%r188, %ntid.y;
	mov.u32 	%r189, %tid.y;
	mad.lo.s32 	%r190, %r187, %r188, %r189;
	mad.lo.s32 	%r191, %r190, 429, %r186;
	cvt.s64.s32 	%rd17, %r191;
	mul.wide.s32 	%rd10, %r191, 48;
	add.s64 	%rd2, %rd9, %rd10;
	xor.b32  	%r192, %r182, -1429050551;
	mul.lo.s32 	%r193, %r192, 1099087573;
	add.s32 	%r194, %r193, -638133224;
	add.s32 	%r195, %r193, 123456789;
	st.global.v2.u32 	[%rd2], {%r194, %r195};
	xor.b32  	%r196, %r193, 362436069;
	mov.b32 	%r197, -123459836;
	st.global.v2.u32 	[%rd2+8], {%r196, %r197};
	add.s32 	%r198, %r193, 5783321;
	mov.b32 	%r199, -589760388;
	st.global.v2.u32 	[%rd2+16], {%r199, %r198};
	setp.eq.s32 	%p1, %r191, 0;
	@%p1 bra 	$L__BB0_42;
	mov.b32 	%r320, 0;
	mov.u64 	%rd12, precalc_xorwow_matrix;
$L__BB0_2:
	and.b64  	%rd4, %rd17, 3;
	setp.eq.s64 	%p2, %rd4, 0;
	@%p2 bra 	$L__BB0_41;
	mul.wide.u32 	%rd11, %r320, 3200;
	add.s64 	%rd5, %rd12, %rd11;
	cvt.u32.u64 	%r2, %rd4;
	mov.b32 	%r321, 0;
$L__BB0_4:
	mov.b32 	%r334, 0;
	mov.u32 	%r335, %r334;
	mov.u32 	%r336, %r334;
	mov.u32 	%r337, %r334;
	mov.u32 	%r338, %r334;
	mov.u32 	%r327, %r334;
$L__BB0_5:
	mul.wide.u32 	%rd13, %r327, 4;
	add.s64 	%rd14, %rd2, %rd13;
	ld.global.u32 	%r10, [%rd14+4];
	shl.b32 	%r11, %r327, 5;
	mov.b32 	%r333, 0;
$L__BB0_6:
	.pragma "nounroll";
	shr.u32 	%r204, %r10, %r333;
	and.b32  	%r205, %r204, 1;
	setp.eq.b32 	%p3, %r205, 1;
	not.pred 	%p4, %p3;
	add.s32 	%r206, %r11, %r333;
	mul.lo.s32 	%r207, %r206, 5;
	mul.wide.u32 	%rd15, %r207, 4;
	add.s64 	%rd6, %rd5, %rd15;
	@%p4 bra 	$L__BB0_8;
	ld.global.u32 	%r208, [%rd6];
	xor.b32  	%r338, %r338, %r208;
	ld.global.u32 	%r209, [%rd6+4];
	xor.b32  	%r337, %r337, %r209;
	ld.global.u32 	%r210, [%rd6+8];
	xor.b32  	%r336, %r336, %r210;
	ld.global.u32 	%r211, [%rd6+12];
	xor.b32  	%r335, %r335, %r211;
	ld.global.u32 	%r212, [%rd6+16];
	xor.b32  	%r334, %r334, %r212;
$L__BB0_8:
	and.b32  	%r214, %r204, 2;
	setp.eq.s32 	%p5, %r214, 0;
	@%p5 bra 	$L__BB0_10;
	ld.global.u32 	%r215, [%rd6+20];
	xor.b32  	%r338, %r338, %r215;
	ld.global.u32 	%r216, [%rd6+24];
	xor.b32  	%r337, %r337, %r216;
	ld.global.u32 	%r217, [%rd6+28];
	xor.b32  	%r336, %r336, %r217;
	ld.global.u32 	%r218, [%rd6+32];
	xor.b32  	%r335, %r335, %r218;
	ld.global.u32 	%r219, [%rd6+36];
	xor.b32  	%r334, %r334, %r219;
$L__BB0_10:
	and.b32  	%r221, %r204, 4;
	setp.eq.s32 	%p6, %r221, 0;
	@%p6 bra 	$L__BB0_12;
	ld.global.u32 	%r222, [%rd6+40];
	xor.b32  	%r338, %r338, %r222;
	ld.global.u32 	%r223, [%rd6+44];
	xor.b32  	%r337, %r337, %r223;
	ld.global.u32 	%r224, [%rd6+48];
	xor.b32  	%r336, %r336, %r224;
	ld.global.u32 	%r225, [%rd6+52];
	xor.b32  	%r335, %r335, %r225;
	ld.global.u32 	%r226, [%rd6+56];
	xor.b32  	%r334, %r334, %r226;
$L__BB0_12:
	and.b32  	%r228, %r204, 8;
	setp.eq.s32 	%p7, %r228, 0;
	@%p7 bra 	$L__BB0_14;
	ld.global.u32 	%r229, [%rd6+60];
	xor.b32  	%r338, %r338, %r229;
	ld.global.u32 	%r230, [%rd6+64];
	xor.b32  	%r337, %r337, %r230;
	ld.global.u32 	%r231, [%rd6+68];
	xor.b32  	%r336, %r336, %r231;
	ld.global.u32 	%r232, [%rd6+72];
	xor.b32  	%r335, %r335, %r232;
	ld.global.u32 	%r233, [%rd6+76];
	xor.b32  	%r334, %r334, %r233;
$L__BB0_14:
	and.b32  	%r235, %r204, 16;
	setp.eq.s32 	%p8, %r235, 0;
	@%p8 bra 	$L__BB0_16;
	ld.global.u32 	%r236, [%rd6+80];
	xor.b32  	%r338, %r338, %r236;
	ld.global.u32 	%r237, [%rd6+84];
	xor.b32  	%r337, %r337, %r237;
	ld.global.u32 	%r238, [%rd6+88];
	xor.b32  	%r336, %r336, %r238;
	ld.global.u32 	%r239, [%rd6+92];
	xor.b32  	%r335, %r335, %r239;
	ld.global.u32 	%r240, [%rd6+96];
	xor.b32  	%r334, %r334, %r240;
$L__BB0_16:
	and.b32  	%r242, %r204, 32;
	setp.eq.s32 	%p9, %r242, 0;
	@%p9 bra 	$L__BB0_18;
	ld.global.u32 	%r243, [%rd6+100];
	xor.b32  	%r338, %r338, %r243;
	ld.global.u32 	%r244, [%rd6+104];
	xor.b32  	%r337, %r337, %r244;
	ld.global.u32 	%r245, [%rd6+108];
	xor.b32  	%r336, %r336, %r245;
	ld.global.u32 	%r246, [%rd6+112];
	xor.b32  	%r335, %r335, %r246;
	ld.global.u32 	%r247, [%rd6+116];
	xor.b32  	%r334, %r334, %r247;
$L__BB0_18:
	and.b32  	%r249, %r204, 64;
	setp.eq.s32 	%p10, %r249, 0;
	@%p10 bra 	$L__BB0_20;
	ld.global.u32 	%r250, [%rd6+120];
	xor.b32  	%r338, %r338, %r250;
	ld.global.u32 	%r251, [%rd6+124];
	xor.b32  	%r337, %r337, %r251;
	ld.global.u32 	%r252, [%rd6+128];
	xor.b32  	%r336, %r336, %r252;
	ld.global.u32 	%r253, [%rd6+132];
	xor.b32  	%r335, %r335, %r253;
	ld.global.u32 	%r254, [%rd6+136];
	xor.b32  	%r334, %r334, %r254;
$L__BB0_20:
	and.b32  	%r256, %r204, 128;
	setp.eq.s32 	%p11, %r256, 0;
	@%p11 bra 	$L__BB0_22;
	ld.global.u32 	%r257, [%rd6+140];
	xor.b32  	%r338, %r338, %r257;
	ld.global.u32 	%r258, [%rd6+144];
	xor.b32  	%r337, %r337, %r258;
	ld.global.u32 	%r259, [%rd6+148];
	xor.b32  	%r336, %r336, %r259;
	ld.global.u32 	%r260, [%rd6+152];
	xor.b32  	%r335, %r335, %r260;
	ld.global.u32 	%r261, [%rd6+156];
	xor.b32  	%r334, %r334, %r261;
$L__BB0_22:
	and.b32  	%r263, %r204, 256;
	setp.eq.s32 	%p12, %r263, 0;
	@%p12 bra 	$L__BB0_24;
	ld.global.u32 	%r264, [%rd6+160];
	xor.b32  	%r338, %r338, %r264;
	ld.global.u32 	%r265, [%rd6+164];
	xor.b32  	%r337, %r337, %r265;
	ld.global.u32 	%r266, [%rd6+168];
	xor.b32  	%r336, %r336, %r266;
	ld.global.u32 	%r267, [%rd6+172];
	xor.b32  	%r335, %r335, %r267;
	ld.global.u32 	%r268, [%rd6+176];
	xor.b32  	%r334, %r334, %r268;
$L__BB0_24:
	and.b32  	%r270, %r204, 512;
	setp.eq.s32 	%p13, %r270, 0;
	@%p13 bra 	$L__BB0_26;
	ld.global.u32 	%r271, [%rd6+180];
	xor.b32  	%r338, %r338, %r271;
	ld.global.u32 	%r272, [%rd6+184];
	xor.b32  	%r337, %r337, %r272;
	ld.global.u32 	%r273, [%rd6+188];
	xor.b32  	%r336, %r336, %r273;
	ld.global.u32 	%r274, [%rd6+192];
	xor.b32  	%r335, %r335, %r274;
	ld.global.u32 	%r275, [%rd6+196];
	xor.b32  	%r334, %r334, %r275;
$L__BB0_26:
	and.b32  	%r277, %r204, 1024;
	setp.eq.s32 	%p14, %r277, 0;
	@%p14 bra 	$L__BB0_28;
	ld.global.u32 	%r278, [%rd6+200];
	xor.b32  	%r338, %r338, %r278;
	ld.global.u32 	%r279, [%rd6+204];
	xor.b32  	%r337, %r337, %r279;
	ld.global.u32 	%r280, [%rd6+208];
	xor.b32  	%r336, %r336, %r280;
	ld.global.u32 	%r281, [%rd6+212];
	xor.b32  	%r335, %r335, %r281;
	ld.global.u32 	%r282, [%rd6+216];
	xor.b32  	%r334, %r334, %r282;
$L__BB0_28:
	and.b32  	%r284, %r204, 2048;
	setp.eq.s32 	%p15, %r284, 0;
	@%p15 bra 	$L__BB0_30;
	ld.global.u32 	%r285, [%rd6+220];
	xor.b32  	%r338, %r338, %r285;
	ld.global.u32 	%r286, [%rd6+224];
	xor.b32  	%r337, %r337, %r286;
	ld.global.u32 	%r287, [%rd6+228];
	xor.b32  	%r336, %r336, %r287;
	ld.global.u32 	%r288, [%rd6+232];
	xor.b32  	%r335, %r335, %r288;
	ld.global.u32 	%r289, [%rd6+236];
	xor.b32  	%r334, %r334, %r289;
$L__BB0_30:
	and.b32  	%r291, %r204, 4096;
	setp.eq.s32 	%p16, %r291, 0;
	@%p16 bra 	$L__BB0_32;
	ld.global.u32 	%r292, [%rd6+240];
	xor.b32  	%r338, %r338, %r292;
	ld.global.u32 	%r293, [%rd6+244];
	xor.b32  	%r337, %r337, %r293;
	ld.global.u32 	%r294, [%rd6+248];
	xor.b32  	%r336, %r336, %r294;
	ld.global.u32 	%r295, [%rd6+252];
	xor.b32  	%r335, %r335, %r295;
	ld.global.u32 	%r296, [%rd6+256];
	xor.b32  	%r334, %r334, %r296;
$L__BB0_32:
	and.b32  	%r298, %r204, 8192;
	setp.eq.s32 	%p17, %r298, 0;
	@%p17 bra 	$L__BB0_34;
	ld.global.u32 	%r299, [%rd6+260];
	xor.b32  	%r338, %r338, %r299;
	ld.global.u32 	%r300, [%rd6+264];
	xor.b32  	%r337, %r337, %r300;
	ld.global.u32 	%r301, [%rd6+268];
	xor.b32  	%r336, %r336, %r301;
	ld.global.u32 	%r302, [%rd6+272];
	xor.b32  	%r335, %r335, %r302;
	ld.global.u32 	%r303, [%rd6+276];
	xor.b32  	%r334, %r334, %r303;
$L__BB0_34:
	and.b32  	%r305, %r204, 16384;
	setp.eq.s32 	%p18, %r305, 0;
	@%p18 bra 	$L__BB0_36;
	ld.global.u32 	%r306, [%rd6+280];
	xor.b32  	%r338, %r338, %r306;
	ld.global.u32 	%r307, [%rd6+284];
	xor.b32  	%r337, %r337, %r307;
	ld.global.u32 	%r308, [%rd6+288];
	xor.b32  	%r336, %r336, %r308;
	ld.global.u32 	%r309, [%rd6+292];
	xor.b32  	%r335, %r335, %r309;
	ld.global.u32 	%r310, [%rd6+296];
	xor.b32  	%r334, %r334, %r310;
$L__BB0_36:
	and.b32  	%r312, %r204, 32768;
	setp.eq.s32 	%p19, %r312, 0;
	@%p19 bra 	$L__BB0_38;
	ld.global.u32 	%r313, [%rd6+300];
	xor.b32  	%r338, %r338, %r313;
	ld.global.u32 	%r314, [%rd6+304];
	xor.b32  	%r337, %r337, %r314;
	ld.global.u32 	%r315, [%rd6+308];
	xor.b32  	%r336, %r336, %r315;
	ld.global.u32 	%r316, [%rd6+312];
	xor.b32  	%r335, %r335, %r316;
	ld.global.u32 	%r317, [%rd6+316];
	xor.b32  	%r334, %r334, %r317;
$L__BB0_38:
	add.s32 	%r333, %r333, 16;
	setp.ne.s32 	%p20, %r333, 32;
	@%p20 bra 	$L__BB0_6;
	mad.lo.s32 	%r318, %r327, -31, %r11;
	add.s32 	%r327, %r318, 1;
	setp.ne.s32 	%p21, %r327, 5;
	@%p21 bra 	$L__BB0_5;
	st.global.u32 	[%rd2+4], %r338;
	st.global.u32 	[%rd2+8], %r337;
	st.global.u32 	[%rd2+12], %r336;
	st.global.u32 	[%rd2+16], %r335;
	st.global.u32 	[%rd2+20], %r334;
	add.s32 	%r321, %r321, 1;
	setp.lt.u32 	%p22, %r321, %r2;
	@%p22 bra 	$L__BB0_4;
$L__BB0_41:
	shr.u64 	%rd7, %rd17, 2;
	add.s32 	%r320, %r320, 1;
	setp.gt.u64 	%p23, %rd17, 3;
	mov.u64 	%rd17, %rd7;
	@%p23 bra 	$L__BB0_2;
$L__BB0_42:
	mov.b32 	%r319, 0;
	st.global.v2.u32 	[%rd2+24], {%r319, %r319};
	st.global.u32 	[%rd2+32], %r319;
	mov.b64 	%rd16, 0;
	st.global.u64 	[%rd2+40], %rd16;
	ret;

}
	// .globl	_Z15generate_kernelP17curandStateXORWOWPfS1_S1_S1_f
.visible .entry _Z15generate_kernelP17curandStateXORWOWPfS1_S1_S1_f(
	.param .u64 .ptr .align 1 _Z15generate_kernelP17curandStateXORWOWPfS1_S1_S1_f_param_0,
	.param .u64 .ptr .align 1 _Z15generate_kernelP17curandStateXORWOWPfS1_S1_S1_f_param_1,
	.param .u64 .ptr .align 1 _Z15generate_kernelP17curandStateXORWOWPfS1_S1_S1_f_param_2,
	.param .u64 .ptr .align 1 _Z15generate_kernelP17curandStateXORWOWPfS1_S1_S1_f_param_3,
	.param .u64 .ptr .align 1 _Z15generate_kernelP17curandStateXORWOWPfS1_S1_S1_f_param_4,
	.param .f32 _Z15generate_kernelP17curandStateXORWOWPfS1_S1_S1_f_param_5
)
{
	.local .align 4 .b8 	__local_depot1[28];
	.reg .b64 	%SP;
	.reg .b64 	%SPL;
	.reg .pred 	%p<24>;
	.reg .b32 	%r<120>;
	.reg .b32 	%f<101>;
	.reg .b64 	%rd<59>;
	.reg .b64 	%fd<13>;

	mov.u64 	%SPL, __local_depot1;
	ld.param.u64 	%rd23, [_Z15generate_kernelP17curandStateXORWOWPfS1_S1_S1_f_param_0];
	ld.param.u64 	%rd19, [_Z15generate_kernelP17curandStateXORWOWPfS1_S1_S1_f_param_1];
	ld.param.u64 	%rd20, [_Z15generate_kernelP17curandStateXORWOWPfS1_S1_S1_f_param_2];
	ld.param.u64 	%rd21, [_Z15generate_kernelP17curandStateXORWOWPfS1_S1_S1_f_param_3];
	ld.param.u64 	%rd22, [_Z15generate_kernelP17curandStateXORWOWPfS1_S1_S1_f_param_4];
	ld.param.f32 	%f16, [_Z15generate_kernelP17curandStateXORWOWPfS1_S1_S1_f_param_5];
	cvta.to.global.u64 	%rd24, %rd23;
	add.u64 	%rd1, %SPL, 0;
	mov.u32 	%r30, %ctaid.x;
	mov.u32 	%r31, %ntid.x;
	mov.u32 	%r32, %tid.x;
	mad.lo.s32 	%r33, %r30, %r31, %r32;
	mov.u32 	%r34, %ctaid.y;
	mov.u32 	%r35, %ntid.y;
	mov.u32 	%r36, %tid.y;
	mad.lo.s32 	%r37, %r34, %r35, %r36;
	mad.lo.s32 	%r1, %r37, 429, %r33;
	mul.wide.s32 	%rd26, %r1, 48;
	add.s64 	%rd2, %rd24, %rd26;
	ld.global.u32 	%r38, [%rd2+24];
	setp.eq.s32 	%p1, %r38, 1;
	@%p1 bra 	$L__BB1_2;
	ld.global.v2.u32 	{%r39, %r40}, [%rd2];
	shr.u32 	%r41, %r40, 2;
	xor.b32  	%r42, %r41, %r40;
	ld.global.v2.u32 	{%r43, %r44}, [%rd2+8];
	ld.global.v2.u32 	{%r45, %r46}, [%rd2+16];
	shl.b32 	%r47, %r46, 4;
	shl.b32 	%r48, %r42, 1;
	xor.b32  	%r49, %r48, %r47;
	xor.b32  	%r50, %r49, %r42;
	xor.b32  	%r51, %r50, %r46;
	add.s32 	%r52, %r39, %r51;
	add.s32 	%r53, %r52, 362437;
	shr.u32 	%r54, %r43, 2;
	xor.b32  	%r55, %r54, %r43;
	st.global.v2.u32 	[%rd2+8], {%r45, %r46};
	shl.b32 	%r56, %r51, 4;
	shl.b32 	%r57, %r55, 1;
	xor.b32  	%r58, %r57, %r56;
	xor.b32  	%r59, %r58, %r55;
	xor.b32  	%r60, %r59, %r51;
	st.global.v2.u32 	[%rd2+16], {%r51, %r60};
	add.s32 	%r61, %r39, 724874;
	st.global.v2.u32 	[%rd2], {%r61, %r44};
	add.s32 	%r62, %r60, %r61;
	cvt.rn.f32.u32 	%f17, %r53;
	fma.rn.f32 	%f18, %f17, 0f2F800000, 0f2F000000;
	cvt.rn.f32.u32 	%f19, %r62;
	fma.rn.f32 	%f20, %f19, 0f30C90FDB, 0f30490FDB;
	setp.lt.f32 	%p2, %f18, 0f00800000;
	mul.f32 	%f21, %f18, 0f4B000000;
	selp.f32 	%f22, %f21, %f18, %p2;
	selp.f32 	%f23, 0fC1B80000, 0f00000000, %p2;
	mov.b32 	%r63, %f22;
	add.s32 	%r64, %r63, -1059760811;
	and.b32  	%r65, %r64, -8388608;
	sub.s32 	%r66, %r63, %r65;
	mov.b32 	%f24, %r66;
	cvt.rn.f32.s32 	%f25, %r65;
	fma.rn.f32 	%f26, %f25, 0f34000000, %f23;
	add.f32 	%f27, %f24, 0fBF800000;
	fma.rn.f32 	%f28, %f27, 0fBE055027, 0f3E1039F6;
	fma.rn.f32 	%f29, %f28, %f27, 0fBDF8CDCC;
	fma.rn.f32 	%f30, %f29, %f27, 0f3E0F2955;
	fma.rn.f32 	%f31, %f30, %f27, 0fBE2AD8B9;
	fma.rn.f32 	%f32, %f31, %f27, 0f3E4CED0B;
	fma.rn.f32 	%f33, %f32, %f27, 0fBE7FFF22;
	fma.rn.f32 	%f34, %f33, %f27, 0f3EAAAA78;
	fma.rn.f32 	%f35, %f34, %f27, 0fBF000000;
	mul.f32 	%f36, %f27, %f35;
	fma.rn.f32 	%f37, %f36, %f27, %f27;
	fma.rn.f32 	%f38, %f26, 0f3F317218, %f37;
	setp.gt.u32 	%p3, %r63, 2139095039;
	fma.rn.f32 	%f39, %f22, 0f7F800000, 0f7F800000;
	selp.f32 	%f40, %f39, %f38, %p3;
	setp.eq.f32 	%p4, %f22, 0f00000000;
	mul.f32 	%f41, %f40, 0fC0000000;
	selp.f32 	%f42, 0f7F800000, %f41, %p4;
	sqrt.rn.f32 	%f43, %f42;
	sin.approx.f32 	%f44, %f20;
	cos.approx.f32 	%f45, %f20;
	mul.f32 	%f98, %f43, %f44;
	mul.f32 	%f46, %f43, %f45;
	st.global.f32 	[%rd2+32], %f46;
	mov.b32 	%r67, 1;
	st.global.u32 	[%rd2+24], %r67;
	bra.uni 	$L__BB1_3;
$L__BB1_2:
	mov.b32 	%r68, 0;
	st.global.u32 	[%rd2+24], %r68;
	ld.global.f32 	%f98, [%rd2+32];
$L__BB1_3:
	cvta.to.global.u64 	%rd27, %rd19;
	mul.wide.s32 	%rd28, %r1, 4;
	add.s64 	%rd3, %rd27, %rd28;
	st.global.f32 	[%rd3], %f98;
	setp.gt.s32 	%p5, %r1, 184040;
	@%p5 bra 	$L__BB1_21;
	cvta.to.global.u64 	%rd29, %rd20;
	add.s64 	%rd4, %rd29, %rd28;
	ld.global.f32 	%f47, [%rd4];
	cvt.f64.f32 	%fd1, %f47;
	mul.f64 	%fd2, %fd1, 0d3F91DF45A50DE270;
	cvt.rn.f32.f64 	%f4, %fd2;
	mul.f32 	%f48, %f4, 0f3F22F983;
	cvt.rni.s32.f32 	%r115, %f48;
	cvt.rn.f32.s32 	%f49, %r115;
	fma.rn.f32 	%f50, %f49, 0fBFC90FDA, %f4;
	fma.rn.f32 	%f51, %f49, 0fB3A22168, %f50;
	fma.rn.f32 	%f99, %f49, 0fA7C234C5, %f51;
	abs.f32 	%f6, %f4;
	setp.ltu.f32 	%p6, %f6, 0f47CE4780;
	@%p6 bra 	$L__BB1_12;
	setp.neu.f32 	%p7, %f6, 0f7F800000;
	@%p7 bra 	$L__BB1_7;
	mov.f32 	%f54, 0f00000000;
	mul.rn.f32 	%f99, %f4, %f54;
	mov.b32 	%r115, 0;
	bra.uni 	$L__BB1_12;
$L__BB1_7:
	mov.b32 	%r3, %f4;
	shl.b32 	%r70, %r3, 8;
	or.b32  	%r4, %r70, -2147483648;
	mov.b64 	%rd55, 0;
	mov.b32 	%r112, 0;
	mov.u64 	%rd53, __cudart_i2opi_f;
	mov.u64 	%rd54, %rd1;
$L__BB1_8:
	.pragma "nounroll";
	ld.global.nc.u32 	%r71, [%rd53];
	mad.wide.u32 	%rd33, %r71, %r4, %rd55;
	shr.u64 	%rd55, %rd33, 32;
	st.local.u32 	[%rd54], %rd33;
	add.s32 	%r112, %r112, 1;
	add.s64 	%rd54, %rd54, 4;
	add.s64 	%rd53, %rd53, 4;
	setp.ne.s32 	%p8, %r112, 6;
	@%p8 bra 	$L__BB1_8;
	shr.u32 	%r72, %r3, 23;
	st.local.u32 	[%rd1+24], %rd55;
	and.b32  	%r7, %r72, 31;
	and.b32  	%r73, %r72, 224;
	add.s32 	%r74, %r73, -128;
	shr.u32 	%r75, %r74, 5;
	mul.wide.u32 	%rd34, %r75, 4;
	sub.s64 	%rd11, %rd1, %rd34;
	ld.local.u32 	%r113, [%rd11+24];
	ld.local.u32 	%r114, [%rd11+20];
	setp.eq.s32 	%p9, %r7, 0;
	@%p9 bra 	$L__BB1_11;
	shf.l.wrap.b32 	%r113, %r114, %r113, %r7;
	ld.local.u32 	%r76, [%rd11+16];
	shf.l.wrap.b32 	%r114, %r76, %r114, %r7;
$L__BB1_11:
	shr.u32 	%r77, %r113, 30;
	shf.l.wrap.b32 	%r78, %r114, %r113, 2;
	shl.b32 	%r79, %r114, 2;
	shr.u32 	%r80, %r78, 31;
	add.s32 	%r81, %r80, %r77;
	neg.s32 	%r82, %r81;
	setp.lt.s32 	%p10, %r3, 0;
	selp.b32 	%r115, %r82, %r81, %p10;
	xor.b32  	%r83, %r78, %r3;
	shr.s32 	%r84, %r78, 31;
	xor.b32  	%r85, %r84, %r78;
	xor.b32  	%r86, %r84, %r79;
	cvt.u64.u32 	%rd35, %r85;
	shl.b64 	%rd36, %rd35, 32;
	cvt.u64.u32 	%rd37, %r86;
	or.b64  	%rd38, %rd36, %rd37;
	cvt.rn.f64.s64 	%fd3, %rd38;
	mul.f64 	%fd4, %fd3, 0d3BF921FB54442D19;
	cvt.rn.f32.f64 	%f52, %fd4;
	neg.f32 	%f53, %f52;
	setp.lt.s32 	%p11, %r83, 0;
	selp.f32 	%f99, %f53, %f52, %p11;
$L__BB1_12:
	add.s32 	%r88, %r115, 1;
	mul.rn.f32 	%f55, %f99, %f99;
	and.b32  	%r89, %r115, 1;
	setp.eq.b32 	%p12, %r89, 1;
	selp.f32 	%f56, %f99, 0f3F800000, %p12;
	fma.rn.f32 	%f57, %f55, %f56, 0f00000000;
	fma.rn.f32 	%f58, %f55, 0f37CBAC00, 0fBAB607ED;
	selp.f32 	%f59, 0fB94D4153, %f58, %p12;
	selp.f32 	%f60, 0f3C0885E4, 0f3D2AAABB, %p12;
	fma.rn.f32 	%f61, %f59, %f55, %f60;
	selp.f32 	%f62, 0fBE2AAAA8, 0fBEFFFFFF, %p12;
	fma.rn.f32 	%f63, %f61, %f55, %f62;
	fma.rn.f32 	%f64, %f63, %f57, %f56;
	and.b32  	%r90, %r88, 2;
	setp.eq.s32 	%p13, %r90, 0;
	mov.f32 	%f65, 0f00000000;
	sub.f32 	%f66, %f65, %f64;
	selp.f32 	%f67, %f64, %f66, %p13;
	mul.f32 	%f68, %f16, %f67;
	cvta.to.global.u64 	%rd39, %rd21;
	add.s64 	%rd41, %rd39, %rd28;
	st.global.f32 	[%rd41], %f68;
	ld.global.f32 	%f69, [%rd4];
	cvt.f64.f32 	%fd5, %f69;
	mul.f64 	%fd6, %fd5, 0d3F91DF45A50DE270;
	cvt.rn.f32.f64 	%f10, %fd6;
	mul.f32 	%f70, %f10, 0f3F22F983;
	cvt.rni.s32.f32 	%r119, %f70;
	cvt.rn.f32.s32 	%f71, %r119;
	fma.rn.f32 	%f72, %f71, 0fBFC90FDA, %f10;
	fma.rn.f32 	%f73, %f71, 0fB3A22168, %f72;
	fma.rn.f32 	%f100, %f71, 0fA7C234C5, %f73;
	abs.f32 	%f12, %f10;
	setp.ltu.f32 	%p14, %f12, 0f47CE4780;
	@%p14 bra 	$L__BB1_20;
	setp.neu.f32 	%p15, %f12, 0f7F800000;
	@%p15 bra 	$L__BB1_15;
	mov.f32 	%f76, 0f00000000;
	mul.rn.f32 	%f100, %f10, %f76;
	mov.b32 	%r119, 0;
	bra.uni 	$L__BB1_20;
$L__BB1_15:
	mov.b32 	%r17, %f10;
	shl.b32 	%r92, %r17, 8;
	or.b32  	%r18, %r92, -2147483648;
	mov.b64 	%rd58, 0;
	mov.b32 	%r116, 0;
	mov.u64 	%rd56, __cudart_i2opi_f;
	mov.u64 	%rd57, %rd1;
$L__BB1_16:
	.pragma "nounroll";
	ld.global.nc.u32 	%r93, [%rd56];
	mad.wide.u32 	%rd44, %r93, %r18, %rd58;
	shr.u64 	%rd58, %rd44, 32;
	st.local.u32 	[%rd57], %rd44;
	add.s32 	%r116, %r116, 1;
	add.s64 	%rd57, %rd57, 4;
	add.s64 	%rd56, %rd56, 4;
	setp.ne.s32 	%p16, %r116, 6;
	@%p16 bra 	$L__BB1_16;
	shr.u32 	%r94, %r17, 23;
	st.local.u32 	[%rd1+24], %rd58;
	and.b32  	%r21, %r94, 31;
	and.b32  	%r95, %r94, 224;
	add.s32 	%r96, %r95, -128;
	shr.u32 	%r97, %r96, 5;
	mul.wide.u32 	%rd45, %r97, 4;
	sub.s64 	%rd18, %rd1, %rd45;
	ld.local.u32 	%r117, [%rd18+24];
	ld.local.u32 	%r118, [%rd18+20];
	setp.eq.s32 	%p17, %r21, 0;
	@%p17 bra 	$L__BB1_19;
	shf.l.wrap.b32 	%r117, %r118, %r117, %r21;
	ld.local.u32 	%r98, [%rd18+16];
	shf.l.wrap.b32 	%r118, %r98, %r118, %r21;
$L__BB1_19:
	shr.u32 	%r99, %r117, 30;
	shf.l.wrap.b32 	%r100, %r118, %r117, 2;
	shl.b32 	%r101, %r118, 2;
	shr.u32 	%r102, %r100, 31;
	add.s32 	%r103, %r102, %r99;
	neg.s32 	%r104, %r103;
	setp.lt.s32 	%p18, %r17, 0;
	selp.b32 	%r119, %r104, %r103, %p18;
	xor.b32  	%r105, %r100, %r17;
	shr.s32 	%r106, %r100, 31;
	xor.b32  	%r107, %r106, %r100;
	xor.b32  	%r108, %r106, %r101;
	cvt.u64.u32 	%rd46, %r107;
	shl.b64 	%rd47, %rd46, 32;
	cvt.u64.u32 	%rd48, %r108;
	or.b64  	%rd49, %rd47, %rd48;
	cvt.rn.f64.s64 	%fd7, %rd49;
	mul.f64 	%fd8, %fd7, 0d3BF921FB54442D19;
	cvt.rn.f32.f64 	%f74, %fd8;
	neg.f32 	%f75, %f74;
	setp.lt.s32 	%p19, %r105, 0;
	selp.f32 	%f100, %f75, %f74, %p19;
$L__BB1_20:
	mul.rn.f32 	%f77, %f100, %f100;
	and.b32  	%r110, %r119, 1;
	setp.eq.b32 	%p20, %r110, 1;
	selp.f32 	%f78, 0f3F800000, %f100, %p20;
	fma.rn.f32 	%f79, %f77, %f78, 0f00000000;
	fma.rn.f32 	%f80, %f77, 0f37CBAC00, 0fBAB607ED;
	selp.f32 	%f81, %f80, 0fB94D4153, %p20;
	selp.f32 	%f82, 0f3D2AAABB, 0f3C0885E4, %p20;
	fma.rn.f32 	%f83, %f81, %f77, %f82;
	selp.f32 	%f84, 0fBEFFFFFF, 0fBE2AAAA8, %p20;
	fma.rn.f32 	%f85, %f83, %f77, %f84;
	fma.rn.f32 	%f86, %f85, %f79, %f78;
	and.b32  	%r111, %r119, 2;
	setp.eq.s32 	%p21, %r111, 0;
	mov.f32 	%f87, 0f00000000;
	sub.f32 	%f88, %f87, %f86;
	selp.f32 	%f89, %f86, %f88, %p21;
	mul.f32 	%f90, %f16, %f89;
	cvta.to.global.u64 	%rd50, %rd22;
	add.s64 	%rd52, %rd50, %rd28;
	st.global.f32 	[%rd52], %f90;
	ld.global.f32 	%f91, [%rd3];
	cvt.f64.f32 	%fd9, %f91;
	ld.global.f32 	%f92, [%rd4];
	cvt.f64.f32 	%fd10, %f92;
	fma.rn.f64 	%fd11, %fd9, 0d4024000000000000, %fd10;
	cvt.rn.f32.f64 	%f93, %fd11;
	add.f32 	%f94, %f93, 0fC3B40000;
	cvt.f64.f32 	%fd12, %f94;
	setp.gt.f64 	%p22, %fd12, 0dBE45798EE2308C3A;
	selp.f32 	%f95, %f94, %f93, %p22;
	setp.lt.f32 	%p23, %f95, 0f00000000;
	add.f32 	%f96, %f95, 0f43B40000;
	selp.f32 	%f97, %f96, %f95, %p23;
	st.global.f32 	[%rd3], %f97;
$L__BB1_21:
	ret;

}
	// .globl	_Z13bird_movementfflPfS_S_S_S_S_S_S_
.visible .entry _Z13bird_movementfflPfS_S_S_S_S_S_S_(
	.param .f32 _Z13bird_movementfflPfS_S_S_S_S_S_S__param_0,
	.param .f32 _Z13bird_movementfflPfS_S_S_S_S_S_S__param_1,
	.param .u64 _Z13bird_movementfflPfS_S_S_S_S_S_S__param_2,
	.param .u64 .ptr .align 1 _Z13bird_movementfflPfS_S_S_S_S_S_S__param_3,
	.param .u64 .ptr .align 1 _Z13bird_movementfflPfS_S_S_S_S_S_S__param_4,
	.param .u64 .ptr .align 1 _Z13bird_movementfflPfS_S_S_S_S_S_S__param_5,
	.param .u64 .ptr .align 1 _Z13bird_movementfflPfS_S_S_S_S_S_S__param_6,
	.param .u64 .ptr .align 1 _Z13bird_movementfflPfS_S_S_S_S_S_S__param_7,
	.param .u64 .ptr .align 1 _Z13bird_movementfflPfS_S_S_S_S_S_S__param_8,
	.param .u64 .ptr .align 1 _Z13bird_movementfflPfS_S_S_S_S_S_S__param_9,
	.param .u64 .ptr .align 1 _Z13bird_movementfflPfS_S_S_S_S_S_S__param_10
)
{


	ret;

}


// ===== COMPILED SASS (sm_100) =====

	.target	sm_100

	.elftype	@"ET_EXEC"


//--------------------- .note.nv.tkinfo           --------------------------
	.section	.note.nv.tkinfo,"",@"SHT_NOTE"
	.sectionflags	@"SHF_NOTE_NV_TKINFO"
	.tkinfo
        /*0018*/ 	.word	0x00000002
        /*0030*/ 	.string	""
        /*0030*/ 	.string	"ptxas"
        /*0030*/ 	.string	"Cuda compilation tools, release 13.0, V13.0.88"
        /*0030*/ 	.string	"Build cuda_13.0.r13.0/compiler.36424714_0"
        /*0030*/ 	.string	"-arch sm_100 -m 64 "



//--------------------- .note.nv.cuinfo           --------------------------
	.section	.note.nv.cuinfo,"",@"SHT_NOTE"
	.sectionflags	@"SHF_NOTE_NV_CUINFO"
        /*0018*/ 	.short	0x0002
        /*001a*/ 	.short	0x0064
        /*001c*/ 	.short	0x0082
	.zero		2


//--------------------- .nv.info                  --------------------------
	.section	.nv.info,"",@"SHT_CUDA_INFO"
	.align	4


	//----- nvinfo : EIATTR_REGCOUNT
	.align		4
        /*0000*/ 	.byte	0x04, 0x2f
        /*0002*/ 	.short	(.L_11 - .L_10)
	.align		4
.L_10:
        /*0004*/ 	.word	index@(_Z12setup_kerneljP17curandStateXORWOW)
        /*0008*/ 	.word	0x0000001f


	//----- nvinfo : EIATTR_FRAME_SIZE
	.align		4
.L_11:
        /*000c*/ 	.byte	0x04, 0x11
        /*000e*/ 	.short	(.L_13 - .L_12)
	.align		4
.L_12:
        /*0010*/ 	.word	index@(_Z12setup_kerneljP17curandStateXORWOW)
        /*0014*/ 	.word	0x00000000


	//----- nvinfo : EIATTR_REGCOUNT
	.align		4
.L_13:
        /*0018*/ 	.byte	0x04, 0x2f
        /*001a*/ 	.short	(.L_15 - .L_14)
	.align		4
.L_14:
        /*001c*/ 	.word	index@(_Z15generate_kernelP17curandStateXORWOWPfS1_S1_S1_f)
        /*0020*/ 	.word	0x00000019


	//----- nvinfo : EIATTR_FRAME_SIZE
	.align		4
.L_15:
        /*0024*/ 	.byte	0x04, 0x11
        /*0026*/ 	.short	(.L_17 - .L_16)
	.align		4
.L_16:
        /*0028*/ 	.word	index@($__internal_0_$__cuda_sm20_sqrt_rn_f32_slowpath)
        /*002c*/ 	.word	0x00000000


	//----- nvinfo : EIATTR_FRAME_SIZE
	.align		4
.L_17:
        /*0030*/ 	.byte	0x04, 0x11
        /*0032*/ 	.short	(.L_19 - .L_18)
	.align		4
.L_18:
        /*0034*/ 	.word	index@(_Z15generate_kernelP17curandStateXORWOWPfS1_S1_S1_f)
        /*0038*/ 	.word	0x00000000


	//----- nvinfo : EIATTR_REGCOUNT
	.align		4
.L_19:
        /*003c*/ 	.byte	0x04, 0x2f
        /*003e*/ 	.short	(.L_21 - .L_20)
	.align		4
.L_20:
        /*0040*/ 	.word	index@(_Z13bird_movementfflPfS_S_S_S_S_S_S_)
        /*0044*/ 	.word	0x00000004


	//----- nvinfo : EIATTR_FRAME_SIZE
	.align		4
.L_21:
        /*0048*/ 	.byte	0x04, 0x11
        /*004a*/ 	.short	(.L_23 - .L_22)
	.align		4
.L_22:
        /*004c*/ 	.word	index@(_Z13bird_movementfflPfS_S_S_S_S_S_S_)
        /*0050*/ 	.word	0x00000000


	//----- nvinfo : EIATTR_MIN_STACK_SIZE
	.align		4
.L_23:
        /*0054*/ 	.byte	0x04, 0x12
        /*0056*/ 	.short	(.L_25 - .L_24)
	.align		4
.L_24:
        /*0058*/ 	.word	index@(_Z13bird_movementfflPfS_S_S_S_S_S_S_)
        /*005c*/ 	.word	0x00000000


	//----- nvinfo : EIATTR_MIN_STACK_SIZE
	.align		4
.L_25:
        /*0060*/ 	.byte	0x04, 0x12
        /*0062*/ 	.short	(.L_27 - .L_26)
	.align		4
.L_26:
        /*0064*/ 	.word	index@(_Z15generate_kernelP17curandStateXORWOWPfS1_S1_S1_f)
        /*0068*/ 	.word	0x00000000


	//----- nvinfo : EIATTR_MIN_STACK_SIZE
	.align		4
.L_27:
        /*006c*/ 	.byte	0x04, 0x12
        /*006e*/ 	.short	(.L_29 - .L_28)
	.align		4
.L_28:
        /*0070*/ 	.word	index@(_Z12setup_kerneljP17curandStateXORWOW)
        /*0074*/ 	.word	0x00000000
.L_29:


//--------------------- .nv.compat                --------------------------
	.section	.nv.compat,"",@"SHT_CUDA_COMPAT_INFO"
	.align	4
        /*0000*/ 	.byte	0x02, 0x09, 0x00, 0x00, 0x02, 0x02, 0x01, 0x00, 0x02, 0x05, 0x05, 0x00, 0x03, 0x07, 0x01, 0x01
        /*0010*/ 	.byte	0x02, 0x03, 0x00, 0x00, 0x02, 0x06, 0x01, 0x00, 0x04, 0x0b, 0x08, 0x00, 0x01, 0x00, 0x00, 0x00
        /*0020*/ 	.byte	0x00, 0x00, 0x00, 0x00


//--------------------- .nv.info._Z13bird_movementfflPfS_S_S_S_S_S_S_ --------------------------
	.section	.nv.info._Z13bird_movementfflPfS_S_S_S_S_S_S_,"",@"SHT_CUDA_INFO"
	.sectionflags	@""
	.align	4


	//----- nvinfo : EIATTR_CUDA_API_VERSION
	.align		4
        /*0000*/ 	.byte	0x04, 0x37
        /*0002*/ 	.short	(.L_31 - .L_30)
.L_30:
        /*0004*/ 	.word	0x00000082


	//----- nvinfo : EIATTR_KPARAM_INFO
	.align		4
.L_31:
        /*0008*/ 	.byte	0x04, 0x17
        /*000a*/ 	.short	(.L_33 - .L_32)
.L_32:
        /*000c*/ 	.word	0x00000000
        /*0010*/ 	.short	0x000a
        /*0012*/ 	.short	0x0048
        /*0014*/ 	.byte	0x00, 0xf5, 0x21, 0x00


	//----- nvinfo : EIATTR_KPARAM_INFO
	.align		4
.L_33:
        /*0018*/ 	.byte	0x04, 0x17
        /*001a*/ 	.short	(.L_35 - .L_34)
.L_34:
        /*001c*/ 	.word	0x00000000
        /*0020*/ 	.short	0x0009
        /*0022*/ 	.short	0x0040
        /*0024*/ 	.byte	0x00, 0xf5, 0x21, 0x00


	//----- nvinfo : EIATTR_KPARAM_INFO
	.align		4
.L_35:
        /*0028*/ 	.byte	0x04, 0x17
        /*002a*/ 	.short	(.L_37 - .L_36)
.L_36:
        /*002c*/ 	.word	0x00000000
        /*0030*/ 	.short	0x0008
        /*0032*/ 	.short	0x0038
        /*0034*/ 	.byte	0x00, 0xf5, 0x21, 0x00


	//----- nvinfo : EIATTR_KPARAM_INFO
	.align		4
.L_37:
        /*0038*/ 	.byte	0x04, 0x17
        /*003a*/ 	.short	(.L_39 - .L_38)
.L_38:
        /*003c*/ 	.word	0x00000000
        /*0040*/ 	.short	0x0007
        /*0042*/ 	.short	0x0030
        /*0044*/ 	.byte	0x00, 0xf5, 0x21, 0x00


	//----- nvinfo : EIATTR_KPARAM_INFO
	.align		4
.L_39:
        /*0048*/ 	.byte	0x04, 0x17
        /*004a*/ 	.short	(.L_41 - .L_40)
.L_40:
        /*004c*/ 	.word	0x00000000
        /*0050*/ 	.short	0x0006
        /*0052*/ 	.short	0x0028
        /*0054*/ 	.byte	0x00, 0xf5, 0x21, 0x00


	//----- nvinfo : EIATTR_KPARAM_INFO
	.align		4
.L_41:
        /*0058*/ 	.byte	0x04, 0x17
        /*005a*/ 	.short	(.L_43 - .L_42)
.L_42:
        /*005c*/ 	.word	0x00000000
        /*0060*/ 	.short	0x0005
        /*0062*/ 	.short	0x0020
        /*0064*/ 	.byte	0x00, 0xf5, 0x21, 0x00


	//----- nvinfo : EIATTR_KPARAM_INFO
	.align		4
.L_43:
        /*0068*/ 	.byte	0x04, 0x17
        /*006a*/ 	.short	(.L_45 - .L_44)
.L_44:
        /*006c*/ 	.word	0x00000000
        /*0070*/ 	.short	0x0004
        /*0072*/ 	.short	0x0018
        /*0074*/ 	.byte	0x00, 0xf5, 0x21, 0x00


	//----- nvinfo : EIATTR_KPARAM_INFO
	.align		4
.L_45:
        /*0078*/ 	.byte	0x04, 0x17
        /*007a*/ 	.short	(.L_47 - .L_46)
.L_46:
        /*007c*/ 	.word	0x00000000
        /*0080*/ 	.short	0x0003
        /*0082*/ 	.short	0x0010
        /*0084*/ 	.byte	0x00, 0xf5, 0x21, 0x00


	//----- nvinfo : EIATTR_KPARAM_INFO
	.align		4
.L_47:
        /*0088*/ 	.byte	0x04, 0x17
        /*008a*/ 	.short	(.L_49 - .L_48)
.L_48:
        /*008c*/ 	.word	0x00000000
        /*0090*/ 	.short	0x0002
        /*0092*/ 	.short	0x0008
        /*0094*/ 	.byte	0x00, 0xf0, 0x21, 0x00


	//----- nvinfo : EIATTR_KPARAM_INFO
	.align		4
.L_49:
        /*0098*/ 	.byte	0x04, 0x17
        /*009a*/ 	.short	(.L_51 - .L_50)
.L_50:
        /*009c*/ 	.word	0x00000000
        /*00a0*/ 	.short	0x0001
        /*00a2*/ 	.short	0x0004
        /*00a4*/ 	.byte	0x00, 0xf0, 0x11, 0x00


	//----- nvinfo : EIATTR_KPARAM_INFO
	.align		4
.L_51:
        /*00a8*/ 	.byte	0x04, 0x17
        /*00aa*/ 	.short	(.L_53 - .L_52)
.L_52:
        /*00ac*/ 	.word	0x00000000
        /*00b0*/ 	.short	0x0000
        /*00b2*/ 	.short	0x0000
        /*00b4*/ 	.byte	0x00, 0xf0, 0x11, 0x00


	//----- nvinfo : EIATTR_SPARSE_MMA_MASK
	.align		4
.L_53:
        /*00b8*/ 	.byte	0x03, 0x50
        /*00ba*/ 	.short	0x0000


	//----- nvinfo : EIATTR_MAXREG_COUNT
	.align		4
        /*00bc*/ 	.byte	0x03, 0x1b
        /*00be*/ 	.short	0x00ff


	//----- nvinfo : EIATTR_MERCURY_ISA_VERSION
	.align		4
        /*00c0*/ 	.byte	0x03, 0x5f
        /*00c2*/ 	.short	0x0101


	//----- nvinfo : EIATTR_VRC_CTA_INIT_COUNT
	.align		4
        /*00c4*/ 	.byte	0x02, 0x4a
	.zero		1
	.zero		1


	//----- nvinfo : EIATTR_EXIT_INSTR_OFFSETS
	.align		4
        /*00c8*/ 	.byte	0x04, 0x1c
        /*00ca*/ 	.short	(.L_55 - .L_54)


	//   ....[0]....
.L_54:
        /*00cc*/ 	.word	0x00000010


	//----- nvinfo : EIATTR_CBANK_PARAM_SIZE
	.align		4
.L_55:
        /*00d0*/ 	.byte	0x03, 0x19
        /*00d2*/ 	.short	0x0050


	//----- nvinfo : EIATTR_PARAM_CBANK
	.align		4
        /*00d4*/ 	.byte	0x04, 0x0a
        /*00d6*/ 	.short	(.L_57 - .L_56)
	.align		4
.L_56:
        /*00d8*/ 	.word	index@(.nv.constant0._Z13bird_movementfflPfS_S_S_S_S_S_S_)
        /*00dc*/ 	.short	0x0380
        /*00de*/ 	.short	0x0050


	//----- nvinfo : EIATTR_SW_WAR
	.align		4
.L_57:
        /*00e0*/ 	.byte	0x04, 0x36
        /*00e2*/ 	.short	(.L_59 - .L_58)
.L_58:
        /*00e4*/ 	.word	0x00000008
.L_59:


//--------------------- .nv.info._Z15generate_kernelP17curandStateXORWOWPfS1_S1_S1_f --------------------------
	.section	.nv.info._Z15generate_kernelP17curandStateXORWOWPfS1_S1_S1_f,"",@"SHT_CUDA_INFO"
	.sectionflags	@""
	.align	4


	//----- nvinfo : EIATTR_CUDA_API_VERSION
	.align		4
        /*0000*/ 	.byte	0x04, 0x37
        /*0002*/ 	.short	(.L_61 - .L_60)
.L_60:
        /*0004*/ 	.word	0x00000082


	//----- nvinfo : EIATTR_KPARAM_INFO
	.align		4
.L_61:
        /*0008*/ 	.byte	0x04, 0x17
        /*000a*/ 	.short	(.L_63 - .L_62)
.L_62:
        /*000c*/ 	.word	0x00000000
        /*0010*/ 	.short	0x0005
        /*0012*/ 	.short	0x0028
        /*0014*/ 	.byte	0x00, 0xf0, 0x11, 0x00


	//----- nvinfo : EIATTR_KPARAM_INFO
	.align		4
.L_63:
        /*0018*/ 	.byte	0x04, 0x17
        /*001a*/ 	.short	(.L_65 - .L_64)
.L_64:
        /*001c*/ 	.word	0x00000000
        /*0020*/ 	.short	0x0004
        /*0022*/ 	.short	0x0020
        /*0024*/ 	.byte	0x00, 0xf5, 0x21, 0x00


	//----- nvinfo : EIATTR_KPARAM_INFO
	.align		4
.L_65:
        /*0028*/ 	.byte	0x04, 0x17
        /*002a*/ 	.short	(.L_67 - .L_66)
.L_66:
        /*002c*/ 	.word	0x00000000
        /*0030*/ 	.short	0x0003
        /*0032*/ 	.short	0x0018
        /*0034*/ 	.byte	0x00, 0xf5, 0x21, 0x00


	//----- nvinfo : EIATTR_KPARAM_INFO
	.align		4
.L_67:
        /*0038*/ 	.byte	0x04, 0x17
        /*003a*/ 	.short	(.L_69 - .L_68)
.L_68:
        /*003c*/ 	.word	0x00000000
        /*0040*/ 	.short	0x0002
        /*0042*/ 	.short	0x0010
        /*0044*/ 	.byte	0x00, 0xf5, 0x21, 0x00


	//----- nvinfo : EIATTR_KPARAM_INFO
	.align		4
.L_69:
        /*0048*/ 	.byte	0x04, 0x17
        /*004a*/ 	.short	(.L_71 - .L_70)
.L_70:
        /*004c*/ 	.word	0x00000000
        /*0050*/ 	.short	0x0001
        /*0052*/ 	.short	0x0008
        /*0054*/ 	.byte	0x00, 0xf5, 0x21, 0x00


	//----- nvinfo : EIATTR_KPARAM_INFO
	.align		4
.L_71:
        /*0058*/ 	.byte	0x04, 0x17
        /*005a*/ 	.short	(.L_73 - .L_72)
.L_72:
        /*005c*/ 	.word	0x00000000
        /*0060*/ 	.short	0x0000
        /*0062*/ 	.short	0x0000
        /*0064*/ 	.byte	0x00, 0xf5, 0x21, 0x00


	//----- nvinfo : EIATTR_SPARSE_MMA_MASK
	.align		4
.L_73:
        /*0068*/ 	.byte	0x03, 0x50
        /*006a*/ 	.short	0x0000


	//----- nvinfo : EIATTR_MAXREG_COUNT
	.align		4
        /*006c*/ 	.byte	0x03, 0x1b
        /*006e*/ 	.short	0x00ff


	//----- nvinfo : EIATTR_MERCURY_ISA_VERSION
	.align		4
        /*0070*/ 	.byte	0x03, 0x5f
        /*0072*/ 	.short	0x0101


	//----- nvinfo : EIATTR_VRC_CTA_INIT_COUNT
	.align		4
        /*0074*/ 	.byte	0x02, 0x4a
	.zero		1
	.zero		1


	//----- nvinfo : EIATTR_EXIT_INSTR_OFFSETS
	.align		4
        /*0078*/ 	.byte	0x04, 0x1c
        /*007a*/ 	.short	(.L_75 - .L_74)


	//   ....[0]....
.L_74:
        /*007c*/ 	.word	0x00000650


	//   ....[1]....
        /*0080*/ 	.word	0x000017d0


	//----- nvinfo : EIATTR_CRS_STACK_SIZE
	.align		4
.L_75:
        /*0084*/ 	.byte	0x04, 0x1e
        /*0086*/ 	.short	(.L_77 - .L_76)
.L_76:
        /*0088*/ 	.word	0x00000000


	//----- nvinfo : EIATTR_CBANK_PARAM_SIZE
	.align		4
.L_77:
        /*008c*/ 	.byte	0x03, 0x19
        /*008e*/ 	.short	0x002c


	//----- nvinfo : EIATTR_PARAM_CBANK
	.align		4
        /*0090*/ 	.byte	0x04, 0x0a
        /*0092*/ 	.short	(.L_79 - .L_78)
	.align		4
.L_78:
        /*0094*/ 	.word	index@(.nv.constant0._Z15generate_kernelP17curandStateXORWOWPfS1_S1_S1_f)
        /*0098*/ 	.short	0x0380
        /*009a*/ 	.short	0x002c


	//----- nvinfo : EIATTR_SW_WAR
	.align		4
.L_79:
        /*009c*/ 	.byte	0x04, 0x36
        /*009e*/ 	.short	(.L_81 - .L_80)
.L_80:
        /*00a0*/ 	.word	0x00000008
.L_81:


//--------------------- .nv.info._Z12setup_kerneljP17curandStateXORWOW --------------------------
	.section	.nv.info._Z12setup_kerneljP17curandStateXORWOW,"",@"SHT_CUDA_INFO"
	.sectionflags	@""
	.align	4


	//----- nvinfo : EIATTR_CUDA_API_VERSION
	.align		4
        /*0000*/ 	.byte	0x04, 0x37
        /*0002*/ 	.short	(.L_83 - .L_82)
.L_82:
        /*0004*/ 	.word	0x00000082


	//----- nvinfo : EIATTR_KPARAM_INFO
	.align		4
.L_83:
        /*0008*/ 	.byte	0x04, 0x17
        /*000a*/ 	.short	(.L_85 - .L_84)
.L_84:
        /*000c*/ 	.word	0x00000000
        /*0010*/ 	.short	0x0001
        /*0012*/ 	.short	0x0008
        /*0014*/ 	.byte	0x00, 0xf5, 0x21, 0x00


	//----- nvinfo : EIATTR_KPARAM_INFO
	.align		4
.L_85:
        /*0018*/ 	.byte	0x04, 0x17
        /*001a*/ 	.short	(.L_87 - .L_86)
.L_86:
        /*001c*/ 	.word	0x00000000
        /*0020*/ 	.short	0x0000
        /*0022*/ 	.short	0x0000
        /*0024*/ 	.byte	0x00, 0xf0, 0x11, 0x00


	//----- nvinfo : EIATTR_SPARSE_MMA_MASK
	.align		4
.L_87:
        /*0028*/ 	.byte	0x03, 0x50
        /*002a*/ 	.short	0x0000


	//----- nvinfo : EIATTR_MAXREG_COUNT
	.align		4
        /*002c*/ 	.byte	0x03, 0x1b
        /*002e*/ 	.short	0x00ff


	//----- nvinfo : EIATTR_MERCURY_ISA_VERSION
	.align		4
        /*0030*/ 	.byte	0x03, 0x5f
        /*0032*/ 	.short	0x0101


	//----- nvinfo : EIATTR_VRC_CTA_INIT_COUNT
	.align		4
        /*0034*/ 	.byte	0x02, 0x4a
	.zero		1
	.zero		1


	//----- nvinfo : EIATTR_EXIT_INSTR_OFFSETS
	.align		4
        /*0038*/ 	.byte	0x04, 0x1c
        /*003a*/ 	.short	(.L_89 - .L_88)


	//   ....[0]....
.L_88:
        /*003c*/ 	.word	0x00000f00


	//----- nvinfo : EIATTR_CRS_STACK_SIZE
	.align		4
.L_89:
        /*0040*/ 	.byte	0x04, 0x1e
        /*0042*/ 	.short	(.L_91 - .L_90)
.L_90:
        /*0044*/ 	.word	0x00000000


	//----- nvinfo : EIATTR_CBANK_PARAM_SIZE
	.align		4
.L_91:
        /*0048*/ 	.byte	0x03, 0x19
        /*004a*/ 	.short	0x0010


	//----- nvinfo : EIATTR_PARAM_CBANK
	.align		4
        /*004c*/ 	.byte	0x04, 0x0a
        /*004e*/ 	.short	(.L_93 - .L_92)
	.align		4
.L_92:
        /*0050*/ 	.word	index@(.nv.constant0._Z12setup_kerneljP17curandStateXORWOW)
        /*0054*/ 	.short	0x0380
        /*0056*/ 	.short	0x0010


	//----- nvinfo : EIATTR_SW_WAR
	.align		4
.L_93:
        /*0058*/ 	.byte	0x04, 0x36
        /*005a*/ 	.short	(.L_95 - .L_94)
.L_94:
        /*005c*/ 	.word	0x00000008
.L_95:


//--------------------- .nv.callgraph             --------------------------
	.section	.nv.callgraph,"",@"SHT_CUDA_CALLGRAPH"
	.align	4
	.sectionentsize	8
	.align		4
        /*0000*/ 	.word	0x00000000
	.align		4
        /*0004*/ 	.word	0xffffffff
	.align		4
        /*0008*/ 	.word	0x00000000
	.align		4
        /*000c*/ 	.word	0xfffffffe
	.align		4
        /*0010*/ 	.word	0x00000000
	.align		4
        /*0014*/ 	.word	0xfffffffd
	.align		4
        /*0018*/ 	.word	0x00000000
	.align		4
        /*001c*/ 	.word	0xfffffffc


//--------------------- .nv.constant4             --------------------------
	.section	.nv.constant4,"a",@progbits
	.align	8
	.align		8
.nv.constant4:
        /*0000*/ 	.dword	precalc_xorwow_matrix
	.align		8
        /*0008*/ 	.dword	precalc_xorwow_offset_matrix
	.align		8
        /*0010*/ 	.dword	mrg32k3aM1
	.align		8
        /*0018*/ 	.dword	mrg32k3aM2
	.align		8
        /*0020*/ 	.dword	mrg32k3aM1SubSeq
	.align		8
        /*0028*/ 	.dword	mrg32k3aM2SubSeq
	.align		8
        /*0030*/ 	.dword	mrg32k3aM1Seq
	.align		8
        /*0038*/ 	.dword	mrg32k3aM2Seq
	.align		8
        /*0040*/ 	.dword	__cudart_i2opi_f


//--------------------- .nv.constant3             --------------------------
	.section	.nv.constant3,"a",@progbits
	.align	8
.nv.constant3:
	.type		__cr_lgamma_table,@object
	.size		__cr_lgamma_table,(.L_8 - __cr_lgamma_table)
__cr_lgamma_table:
        /*0000*/ 	.byte	0x00, 0x00, 0x00, 0x00, 0x00, 0x00, 0x00, 0x00, 0x00, 0x00, 0x00, 0x00, 0x00, 0x00, 0x00, 0x00
        /*0010*/ 	.byte	0xef, 0x39, 0xfa, 0xfe, 0x42, 0x2e, 0xe6, 0x3f, 0x02, 0x20, 0x2a, 0xfa, 0x0b, 0xab, 0xfc, 0x3f
        /*0020*/ 	.byte	0xf9, 0x2c, 0x92, 0x7c, 0xa7, 0x6c, 0x09, 0x40, 0xc9, 0x79, 0x44, 0x3c, 0x64, 0x26, 0x13, 0x40
        /*0030*/ 	.byte	0xca, 0x01, 0xcf, 0x3a, 0x27, 0x51, 0x1a, 0x40, 0x30, 0xcc, 0x2d, 0xf3, 0xe1, 0x0c, 0x21, 0x40
        /*0040*/ 	.byte	0x0d, 0xb7, 0xfc, 0x82, 0x8e, 0x35, 0x25, 0x40
.L_8:


//--------------------- .text._Z13bird_movementfflPfS_S_S_S_S_S_S_ --------------------------
	.section	.text._Z13bird_movementfflPfS_S_S_S_S_S_S_,"ax",@progbits
	.align	128
        .global         _Z13bird_movementfflPfS_S_S_S_S_S_S_
        .type           _Z13bird_movementfflPfS_S_S_S_S_S_S_,@function
        .size           _Z13bird_movementfflPfS_S_S_S_S_S_S_,(.L_x_29 - _Z13bird_movementfflPfS_S_S_S_S_S_S_)
        .other          _Z13bird_movementfflPfS_S_S_S_S_S_S_,@"STO_CUDA_ENTRY STV_DEFAULT"
_Z13bird_movementfflPfS_S_S_S_S_S_S_:
.text._Z13bird_movementfflPfS_S_S_S_S_S_S_:
[----:B------:R-:W-:Y:S01]  /*0000*/  LDC R1, c[0x0][0x37c] ;  /* 0x0000df00ff017b82 */ /* 0x000fe20000000800 */
[----:B------:R-:W-:Y:S05]  /*0010*/  EXIT ;  /* 0x000000000000794d */ /* 0x000fea0003800000 */
.L_x_0:
[----:B------:R-:W-:-:S00]  /*0020*/  BRA `(.L_x_0) ;  /* 0xfffffffc00fc7947 */ /* 0x000fc0000383ffff */
[----:B------:R-:W-:-:S00]  /*0030*/  NOP ;  /* 0x0000000000007918 */ /* 0x000fc00000000000 */
        /* <DEDUP_REMOVED lines=12> */
.L_x_29:


//--------------------- .text._Z15generate_kernelP17curandStateXORWOWPfS1_S1_S1_f --------------------------
	.section	.text._Z15generate_kernelP17curandStateXORWOWPfS1_S1_S1_f,"ax",@progbits
	.align	128
        .global         _Z15generate_kernelP17curandStateXORWOWPfS1_S1_S1_f
        .type           _Z15generate_kernelP17curandStateXORWOWPfS1_S1_S1_f,@function
        .size           _Z15generate_kernelP17curandStateXORWOWPfS1_S1_S1_f,(.L_x_28 - _Z15generate_kernelP17curandStateXORWOWPfS1_S1_S1_f)
        .other          _Z15generate_kernelP17curandStateXORWOWPfS1_S1_S1_f,@"STO_CUDA_ENTRY STV_DEFAULT"
_Z15generate_kernelP17curandStateXORWOWPfS1_S1_S1_f:
.text._Z15generate_kernelP17curandStateXORWOWPfS1_S1_S1_f:
[----:B------:R-:W-:Y:S01]  /*0000*/  LDC R1, c[0x0][0x37c] ;  /* 0x0000df00ff017b82 */ /* 0x000fe20000000800 */
[----:B------:R-:W0:Y:S07]  /*0010*/  S2R R3, SR_TID.X ;  /* 0x0000000000037919 */ /* 0x000e2e0000002100 */
[----:B------:R-:W0:Y:S01]  /*0020*/  S2UR UR4, SR_CTAID.X ;  /* 0x00000000000479c3 */ /* 0x000e220000002500 */
[----:B------:R-:W1:Y:S01]  /*0030*/  LDCU.64 UR6, c[0x0][0x358] ;  /* 0x00006b00ff0677ac */ /* 0x000e620008000a00 */
[----:B------:R-:W2:Y:S06]  /*0040*/  S2R R7, SR_TID.Y ;  /* 0x0000000000077919 */ /* 0x000eac0000002200 */
[----:B------:R-:W0:Y:S08]  /*0050*/  LDC R2, c[0x0][0x360] ;  /* 0x0000d800ff027b82 */ /* 0x000e300000000800 */
[----:B------:R-:W2:Y:S08]  /*0060*/  S2UR UR5, SR_CTAID.Y ;  /* 0x00000000000579c3 */ /* 0x000eb00000002600 */
[----:B------:R-:W2:Y:S08]  /*0070*/  LDC R0, c[0x0][0x364] ;  /* 0x0000d900ff007b82 */ /* 0x000eb00000000800 */
[----:B------:R-:W3:Y:S01]  /*0080*/  LDC.64 R4, c[0x0][0x380] ;  /* 0x0000e000ff047b82 */ /* 0x000ee20000000a00 */
[----:B0-----:R-:W-:-:S02]  /*0090*/  IMAD R2, R2, UR4, R3 ;  /* 0x0000000402027c24 */ /* 0x001fc4000f8e0203 */
[----:B--2---:R-:W-:-:S04]  /*00a0*/  IMAD R3, R0, UR5, R7 ;  /* 0x0000000500037c24 */ /* 0x004fc8000f8e0207 */
[----:B------:R-:W-:-:S04]  /*00b0*/  IMAD R2, R3, 0x1ad, R2 ;  /* 0x000001ad03027824 */ /* 0x000fc800078e0202 */
[----:B---3--:R-:W-:-:S05]  /*00c0*/  IMAD.WIDE R4, R2, 0x30, R4 ;  /* 0x0000003002047825 */ /* 0x008fca00078e0204 */
[----:B-1----:R-:W2:Y:S01]  /*00d0*/  LDG.E R0, desc[UR6][R4.64+0x18] ;  /* 0x0000180604007981 */ /* 0x002ea2000c1e1900 */
[----:B------:R-:W-:Y:S01]  /*00e0*/  BSSY.RECONVERGENT B0, `(.L_x_1) ;  /* 0x0000052000007945 */ /* 0x000fe20003800200 */
[----:B--2---:R-:W-:-:S13]  /*00f0*/  ISETP.NE.AND P0, PT, R0, 0x1, PT ;  /* 0x000000010000780c */ /* 0x004fda0003f05270 */
[----:B------:R-:W-:Y:S05]  /*0100*/  @!P0 BRA `(.L_x_2) ;  /* 0x0000000400348947 */ /* 0x000fea0003800000 */
[----:B------:R-:W2:Y:S04]  /*0110*/  LDG.E.64 R6, desc[UR6][R4.64] ;  /* 0x0000000604067981 */ /* 0x000ea8000c1e1b00 */
[----:B------:R-:W3:Y:S04]  /*0120*/  LDG.E.64 R8, desc[UR6][R4.64+0x10] ;  /* 0x0000100604087981 */ /* 0x000ee8000c1e1b00 */
[----:B------:R-:W4:Y:S01]  /*0130*/  LDG.E.64 R10, desc[UR6][R4.64+0x8] ;  /* 0x00000806040a7981 */ /* 0x000f22000c1e1b00 */
[----:B------:R-:W-:Y:S01]  /*0140*/  IMAD.MOV.U32 R14, RZ, RZ, 0x3e055027 ;  /* 0x3e055027ff0e7424 */ /* 0x000fe200078e00ff */
[----:B------:R-:W-:Y:S01]  /*0150*/  BSSY.RECONVERGENT B1, `(.L_x_3) ;  /* 0x000003f000017945 */ /* 0x000fe20003800200 */
[----:B--2---:R-:W-:-:S04]  /*0160*/  SHF.R.U32.HI R0, RZ, 0x2, R7 ;  /* 0x00000002ff007819 */ /* 0x004fc80000011607 */
[----:B------:R-:W-:Y:S01]  /*0170*/  LOP3.LUT R0, R0, R7, RZ, 0x3c, !PT ;  /* 0x0000000700007212 */ /* 0x000fe200078e3cff */
[----:B---3--:R-:W-:Y:S01]  /*0180*/  IMAD.SHL.U32 R3, R9, 0x10, RZ ;  /* 0x0000001009037824 */ /* 0x008fe200078e00ff */
[----:B------:R0:W-:Y:S03]  /*0190*/  STG.E.64 desc[UR6][R4.64+0x8], R8 ;  /* 0x0000080804007986 */ /* 0x0001e6000c101b06 */
[----:B------:R-:W-:-:S05]  /*01a0*/  IMAD.SHL.U32 R7, R0, 0x2, RZ ;  /* 0x0000000200077824 */ /* 0x000fca00078e00ff */
[----:B------:R-:W-:Y:S01]  /*01b0*/  LOP3.LUT R12, R0, R7, R3, 0x96, !PT ;  /* 0x00000007000c7212 */ /* 0x000fe200078e9603 */
[----:B------:R-:W-:-:S03]  /*01c0*/  IMAD.MOV.U32 R3, RZ, RZ, 0x2f800000 ;  /* 0x2f800000ff037424 */ /* 0x000fc600078e00ff */
[----:B------:R-:W-:-:S04]  /*01d0*/  LOP3.LUT R12, R12, R9, RZ, 0x3c, !PT ;  /* 0x000000090c0c7212 */ /* 0x000fc800078e3cff */
[----:B------:R-:W-:-:S04]  /*01e0*/  IADD3 R0, PT, PT, R6, 0x587c5, R12 ;  /* 0x000587c506007810 */ /* 0x000fc80007ffe00c */
[----:B------:R-:W-:-:S05]  /*01f0*/  I2FP.F32.U32 R0, R0 ;  /* 0x0000000000007245 */ /* 0x000fca0000201000 */
[----:B------:R-:W-:-:S05]  /*0200*/  FFMA R0, R0, R3, 1.1641532182693481445e-10 ;  /* 0x2f00000000007423 */ /* 0x000fca0000000003 */
[----:B------:R-:W-:-:S04]  /*0210*/  FSETP.GEU.AND P0, PT, R0, 1.175494350822287508e-38, PT ;  /* 0x008000000000780b */ /* 0x000fc80003f0e000 */
[----:B------:R-:W-:-:S09]  /*0220*/  FSEL R7, RZ, -23, P0 ;  /* 0xc1b80000ff077808 */ /* 0x000fd20000000000 */
[----:B------:R-:W-:-:S05]  /*0230*/  @!P0 FMUL R0, R0, 8388608 ;  /* 0x4b00000000008820 */ /* 0x000fca0000400000 */
[C---:B------:R-:W-:Y:S02]  /*0240*/  IADD3 R3, PT, PT, R0.reuse, -0x3f2aaaab, RZ ;  /* 0xc0d5555500037810 */ /* 0x040fe40007ffe0ff */
[----:B------:R-:W-:Y:S02]  /*0250*/  ISETP.GT.U32.AND P0, PT, R0, 0x7f7fffff, PT ;  /* 0x7f7fffff0000780c */ /* 0x000fe40003f04070 */
[----:B------:R-:W-:-:S05]  /*0260*/  LOP3.LUT R13, R3, 0xff800000, RZ, 0xc0, !PT ;  /* 0xff800000030d7812 */ /* 0x000fca00078ec0ff */
[----:B------:R-:W-:-:S04]  /*0270*/  IMAD.IADD R3, R0, 0x1, -R13 ;  /* 0x0000000100037824 */ /* 0x000fc800078e0a0d */
[----:B------:R-:W-:Y:S01]  /*0280*/  FADD R15, R3, -1 ;  /* 0xbf800000030f7421 */ /* 0x000fe20000000000 */
[----:B----4-:R-:W-:-:S03]  /*0290*/  SHF.R.U32.HI R3, RZ, 0x2, R10 ;  /* 0x00000002ff037819 */ /* 0x010fc6000001160a */
[----:B------:R-:W-:Y:S01]  /*02a0*/  FFMA R14, R15, -R14, 0.14084610342979431152 ;  /* 0x3e1039f60f0e7423 */ /* 0x000fe2000000080e */
[----:B------:R-:W-:Y:S02]  /*02b0*/  LOP3.LUT R3, R3, R10, RZ, 0x3c, !PT ;  /* 0x0000000a03037212 */ /* 0x000fe400078e3cff */
[----:B------:R-:W-:Y:S01]  /*02c0*/  SHF.L.U32 R10, R12, 0x4, RZ ;  /* 0x000000040c0a7819 */ /* 0x000fe200000006ff */
[----:B------:R-:W-:-:S04]  /*02d0*/  FFMA R14, R15, R14, -0.12148627638816833496 ;  /* 0xbdf8cdcc0f0e7423 */ /* 0x000fc8000000000e */
[----:B------:R-:W-:-:S04]  /*02e0*/  FFMA R14, R15, R14, 0.13980610668659210205 ;  /* 0x3e0f29550f0e7423 */ /* 0x000fc8000000000e */
[----:B------:R-:W-:-:S04]  /*02f0*/  FFMA R14, R15, R14, -0.16684235632419586182 ;  /* 0xbe2ad8b90f0e7423 */ /* 0x000fc8000000000e */
[----:B------:R-:W-:-:S04]  /*0300*/  FFMA R14, R15, R14, 0.20012299716472625732 ;  /* 0x3e4ced0b0f0e7423 */ /* 0x000fc8000000000e */
[----:B------:R-:W-:-:S04]  /*0310*/  FFMA R14, R15, R14, -0.24999669194221496582 ;  /* 0xbe7fff220f0e7423 */ /* 0x000fc8000000000e */
[----:B------:R-:W-:-:S04]  /*0320*/  FFMA R14, R15, R14, 0.33333182334899902344 ;  /* 0x3eaaaa780f0e7423 */ /* 0x000fc8000000000e */
[C---:B------:R-:W-:Y:S01]  /*0330*/  FFMA R16, R15.reuse, R14, -0.5 ;  /* 0xbf0000000f107423 */ /* 0x040fe2000000000e */
[----:B------:R-:W-:Y:S01]  /*0340*/  I2FP.F32.S32 R14, R13 ;  /* 0x0000000d000e7245 */ /* 0x000fe20000201400 */
[----:B------:R-:W-:Y:S02]  /*0350*/  IMAD.MOV.U32 R13, RZ, RZ, 0x7f800000 ;  /* 0x7f800000ff0d7424 */ /* 0x000fe400078e00ff */
[----:B------:R-:W-:Y:S02]  /*0360*/  FMUL R16, R15, R16 ;  /* 0x000000100f107220 */ /* 0x000fe40000400000 */
[----:B------:R-:W-:Y:S01]  /*0370*/  FFMA R14, R14, 1.1920928955078125e-07, R7 ;  /* 0x340000000e0e7823 */ /* 0x000fe20000000007 */
[----:B------:R-:W-:Y:S02]  /*0380*/  IMAD.SHL.U32 R7, R3, 0x2, RZ ;  /* 0x0000000203077824 */ /* 0x000fe400078e00ff */
[----:B------:R-:W-:-:S04]  /*0390*/  FFMA R15, R15, R16, R15 ;  /* 0x000000100f0f7223 */ /* 0x000fc8000000000f */
[----:B------:R-:W-:Y:S01]  /*03a0*/  FFMA R14, R14, 0.69314718246459960938, R15 ;  /* 0x3f3172180e0e7823 */ /* 0x000fe2000000000f */
[----:B------:R-:W-:Y:S01]  /*03b0*/  @P0 FFMA R14, R0, R13, +INF ;  /* 0x7f800000000e0423 */ /* 0x000fe2000000000d */
[----:B------:R-:W-:Y:S01]  /*03c0*/  LOP3.LUT R7, R3, R7, R10, 0x96, !PT ;  /* 0x0000000703077212 */ /* 0x000fe200078e960a */
[----:B------:R-:W-:Y:S01]  /*03d0*/  VIADD R10, R6, 0xb0f8a ;  /* 0x000b0f8a060a7836 */ /* 0x000fe20000000000 */
[----:B------:R-:W-:Y:S01]  /*03e0*/  FSETP.NEU.AND P0, PT, R0, RZ, PT ;  /* 0x000000ff0000720b */ /* 0x000fe20003f0d000 */
[----:B------:R-:W-:Y:S01]  /*03f0*/  FMUL R14, R14, -2 ;  /* 0xc00000000e0e7820 */ /* 0x000fe20000400000 */
[----:B------:R-:W-:Y:S02]  /*0400*/  LOP3.LUT R13, R7, R12, RZ, 0x3c, !PT ;  /* 0x0000000c070d7212 */ /* 0x000fe400078e3cff */
[----:B------:R0:W-:Y:S02]  /*0410*/  STG.E.64 desc[UR6][R4.64], R10 ;  /* 0x0000000a04007986 */ /* 0x0001e4000c101b06 */
[----:B------:R-:W-:-:S02]  /*0420*/  FSEL R14, R14, +INF , P0 ;  /* 0x7f8000000e0e7808 */ /* 0x000fc40000000000 */
[----:B------:R0:W-:Y:S01]  /*0430*/  STG.E.64 desc[UR6][R4.64+0x10], R12 ;  /* 0x0000100c04007986 */ /* 0x0001e2000c101b06 */
[----:B------:R-:W-:Y:S01]  /*0440*/  IADD3 R0, PT, PT, R13, R10, RZ ;  /* 0x0000000a0d007210 */ /* 0x000fe20007ffe0ff */
[----:B------:R0:W1:Y:S01]  /*0450*/  MUFU.RSQ R7, R14 ;  /* 0x0000000e00077308 */ /* 0x0000620000001400 */
[----:B------:R-:W-:Y:S02]  /*0460*/  VIADD R3, R14, 0xf3000000 ;  /* 0xf30000000e037836 */ /* 0x000fe40000000000 */
[----:B------:R-:W-:-:S03]  /*0470*/  I2FP.F32.U32 R0, R0 ;  /* 0x0000000000007245 */ /* 0x000fc60000201000 */
[----:B------:R-:W-:Y:S01]  /*0480*/  ISETP.GT.U32.AND P0, PT, R3, 0x727fffff, PT ;  /* 0x727fffff0300780c */ /* 0x000fe20003f04070 */
[----:B------:R-:W-:-:S04]  /*0490*/  IMAD.MOV.U32 R3, RZ, RZ, 0x30c90fdb ;  /* 0x30c90fdbff037424 */ /* 0x000fc800078e00ff */
[----:B------:R-:W-:-:S08]  /*04a0*/  FFMA R3, R0, R3, 7.314590599882819788e-10 ;  /* 0x30490fdb00037423 */ /* 0x000fd00000000003 */
[----:B01----:R-:W-:Y:S05]  /*04b0*/  @!P0 BRA `(.L_x_4) ;  /* 0x0000000000108947 */ /* 0x003fea0003800000 */
[----:B------:R-:W-:-:S07]  /*04c0*/  MOV R10, 0x4e0 ;  /* 0x000004e0000a7802 */ /* 0x000fce0000000f00 */
[----:B------:R-:W-:Y:S05]  /*04d0*/  CALL.REL.NOINC `($__internal_0_$__cuda_sm20_sqrt_rn_f32_slowpath) ;  /* 0x0000001000c07944 */ /* 0x000fea0003c00000 */
[----:B------:R-:W-:Y:S01]  /*04e0*/  IMAD.MOV.U32 R0, RZ, RZ, R14 ;  /* 0x000000ffff007224 */ /* 0x000fe200078e000e */
[----:B------:R-:W-:Y:S06]  /*04f0*/  BRA `(.L_x_5) ;  /* 0x0000000000107947 */ /* 0x000fec0003800000 */
.L_x_4:
[----:B------:R-:W-:Y:S01]  /*0500*/  FMUL.FTZ R9, R14, R7 ;  /* 0x000000070e097220 */ /* 0x000fe20000410000 */
[----:B------:R-:W-:-:S03]  /*0510*/  FMUL.FTZ R7, R7, 0.5 ;  /* 0x3f00000007077820 */ /* 0x000fc60000410000 */
[----:B------:R-:W-:-:S04]  /*0520*/  FFMA R0, -R9, R9, R14 ;  /* 0x0000000909007223 */ /* 0x000fc8000000010e */
[----:B------:R-:W-:-:S07]  /*0530*/  FFMA R0, R0, R7, R9 ;  /* 0x0000000700007223 */ /* 0x000fce0000000009 */
.L_x_5:
[----:B------:R-:W-:Y:S05]  /*0540*/  BSYNC.RECONVERGENT B1 ;  /* 0x0000000000017941 */ /* 0x000fea0003800200 */
.L_x_3:
[----:B------:R-:W-:Y:S01]  /*0550*/  FMUL.RZ R6, R3, 0.15915493667125701904 ;  /* 0x3e22f98303067820 */ /* 0x000fe2000040c000 */
[----:B------:R-:W-:-:S03]  /*0560*/  IMAD.MOV.U32 R9, RZ, RZ, 0x1 ;  /* 0x00000001ff097424 */ /* 0x000fc600078e00ff */
[----:B------:R-:W0:Y:S02]  /*0570*/  MUFU.COS R3, R6 ;  /* 0x0000000600037308 */ /* 0x000e240000000000 */
[----:B------:R1:W-:Y:S01]  /*0580*/  STG.E desc[UR6][R4.64+0x18], R9 ;  /* 0x0000180904007986 */ /* 0x0003e2000c101906 */
[----:B0-----:R-:W-:-:S05]  /*0590*/  FMUL R7, R3, R0 ;  /* 0x0000000003077220 */ /* 0x001fca0000400000 */
[----:B------:R-:W0:Y:S01]  /*05a0*/  MUFU.SIN R3, R6 ;  /* 0x0000000600037308 */ /* 0x000e220000000400 */
[----:B------:R1:W-:Y:S01]  /*05b0*/  STG.E desc[UR6][R4.64+0x20], R7 ;  /* 0x0000200704007986 */ /* 0x0003e2000c101906 */
[----:B0-----:R-:W-:Y:S01]  /*05c0*/  FMUL R3, R3, R0 ;  /* 0x0000000003037220 */ /* 0x001fe20000400000 */
[----:B-1----:R-:W-:Y:S06]  /*05d0*/  BRA `(.L_x_6) ;  /* 0x0000000000087947 */ /* 0x002fec0003800000 */
.L_x_2:
[----:B------:R0:W5:Y:S04]  /*05e0*/  LDG.E R3, desc[UR6][R4.64+0x20] ;  /* 0x0000200604037981 */ /* 0x000168000c1e1900 */
[----:B------:R0:W-:Y:S02]  /*05f0*/  STG.E desc[UR6][R4.64+0x18], RZ ;  /* 0x000018ff04007986 */ /* 0x0001e4000c101906 */
.L_x_6:
[----:B------:R-:W-:Y:S05]  /*0600*/  BSYNC.RECONVERGENT B0 ;  /* 0x0000000000007941 */ /* 0x000fea0003800200 */
.L_x_1:
[----:B0-----:R-:W0:Y:S01]  /*0610*/  LDC.64 R4, c[0x0][0x388] ;  /* 0x0000e200ff047b82 */ /* 0x001e220000000a00 */
[C---:B------:R-:W-:Y:S01]  /*0620*/  ISETP.GT.AND P0, PT, R2.reuse, 0x2cee8, PT ;  /* 0x0002cee80200780c */ /* 0x040fe20003f04270 */
[----:B0-----:R-:W-:-:S05]  /*0630*/  IMAD.WIDE R4, R2, 0x4, R4 ;  /* 0x0000000402047825 */ /* 0x001fca00078e0204 */
[----:B-----5:R0:W-:Y:S07]  /*0640*/  STG.E desc[UR6][R4.64], R3 ;  /* 0x0000000304007986 */ /* 0x0201ee000c101906 */
[----:B------:R-:W-:Y:S05]  /*0650*/  @P0 EXIT ;  /* 0x000000000000094d */ /* 0x000fea0003800000 */
[----:B------:R-:W1:Y:S02]  /*0660*/  LDC.64 R6, c[0x0][0x390] ;  /* 0x0000e400ff067b82 */ /* 0x000e640000000a00 */
[----:B-1----:R-:W-:-:S05]  /*0670*/  IMAD.WIDE R6, R2, 0x4, R6 ;  /* 0x0000000402067825 */ /* 0x002fca00078e0206 */
[----:B0-----:R-:W2:Y:S01]  /*0680*/  LDG.E R3, desc[UR6][R6.64] ;  /* 0x0000000606037981 */ /* 0x001ea2000c1e1900 */
[----:B------:R-:W-:Y:S01]  /*0690*/  UMOV UR10, 0xa50de270 ;  /* 0xa50de270000a7882 */ /* 0x000fe20000000000 */
[----:B------:R-:W-:Y:S01]  /*06a0*/  UMOV UR11, 0x3f91df45 ;  /* 0x3f91df45000b7882 */ /* 0x000fe20000000000 */
[----:B------:R-:W-:Y:S01]  /*06b0*/  BSSY.RECONVERGENT B0, `(.L_x_7) ;  /* 0x000006b000007945 */ /* 0x000fe20003800200 */
[----:B--2---:R-:W0:Y:S02]  /*06c0*/  F2F.F64.F32 R8, R3 ;  /* 0x0000000300087310 */ /* 0x004e240000201800 */
[----:B0-----:R-:W-:-:S06]  /*06d0*/  DMUL R8, R8, UR10 ;  /* 0x0000000a08087c28 */ /* 0x001fcc0008000000 */
[----:B------:R-:W0:Y:S02]  /*06e0*/  F2F.F32.F64 R0, R8 ;  /* 0x0000000800007310 */ /* 0x000e240000301000 */
[C---:B0-----:R-:W-:Y:S01]  /*06f0*/  FMUL R10, R0.reuse, 0.63661974668502807617 ;  /* 0x3f22f983000a7820 */ /* 0x041fe20000400000 */
[----:B------:R-:W-:-:S05]  /*0700*/  FSETP.GE.AND P0, PT, |R0|, 105615, PT ;  /* 0x47ce47800000780b */ /* 0x000fca0003f06200 */
[----:B------:R-:W0:Y:S02]  /*0710*/  F2I.NTZ R19, R10 ;  /* 0x0000000a00137305 */ /* 0x000e240000203100 */
[----:B0-----:R-:W-:-:S05]  /*0720*/  I2FP.F32.S32 R11, R19 ;  /* 0x00000013000b7245 */ /* 0x001fca0000201400 */
[----:B------:R-:W-:-:S04]  /*0730*/  FFMA R12, R11, -1.5707962512969970703, R0 ;  /* 0xbfc90fda0b0c7823 */ /* 0x000fc80000000000 */
[----:B------:R-:W-:-:S04]  /*0740*/  FFMA R12, R11, -7.5497894158615963534e-08, R12 ;  /* 0xb3a221680b0c7823 */ /* 0x000fc8000000000c */
[----:B------:R-:W-:Y:S01]  /*0750*/  FFMA R12, R11, -5.3903029534742383927e-15, R12 ;  /* 0xa7c234c50b0c7823 */ /* 0x000fe2000000000c */
[----:B------:R-:W-:Y:S06]  /*0760*/  @!P0 BRA `(.L_x_8) ;  /* 0x00000004007c8947 */ /* 0x000fec0003800000 */
[----:B------:R-:W-:-:S13]  /*0770*/  FSETP.NEU.AND P0, PT, |R0|, +INF , PT ;  /* 0x7f8000000000780b */ /* 0x000fda0003f0d200 */
[----:B------:R-:W-:Y:S01]  /*0780*/  @!P0 FMUL R12, RZ, R0 ;  /* 0x00000000ff0c8220 */ /* 0x000fe20000400000 */
[----:B------:R-:W-:Y:S01]  /*0790*/  @!P0 MOV R19, RZ ;  /* 0x000000ff00138202 */ /* 0x000fe20000000f00 */
[----:B------:R-:W-:Y:S06]  /*07a0*/  @!P0 BRA `(.L_x_8) ;  /* 0x00000004006c8947 */ /* 0x000fec0003800000 */
[----:B------:R-:W-:Y:S01]  /*07b0*/  IMAD.SHL.U32 R3, R0, 0x100, RZ ;  /* 0x0000010000037824 */ /* 0x000fe200078e00ff */
[----:B------:R-:W0:Y:S01]  /*07c0*/  LDCU.64 UR8, c[0x4][0x40] ;  /* 0x01000800ff0877ac */ /* 0x000e220008000a00 */
[----:B------:R-:W-:Y:S02]  /*07d0*/  IMAD.MOV.U32 R8, RZ, RZ, RZ ;  /* 0x000000ffff087224 */ /* 0x000fe400078e00ff */
[----:B------:R-:W-:Y:S01]  /*07e0*/  IMAD.MOV.U32 R19, RZ, RZ, RZ ;  /* 0x000000ffff137224 */ /* 0x000fe200078e00ff */
[----:B------:R-:W-:Y:S01]  /*07f0*/  LOP3.LUT R9, R3, 0x80000000, RZ, 0xfc, !PT ;  /* 0x8000000003097812 */ /* 0x000fe200078efcff */
[----:B------:R-:W-:Y:S01]  /*0800*/  UMOV UR5, URZ ;  /* 0x000000ff00057c82 */ /* 0x000fe20008000000 */
[----:B------:R-:W-:-:S05]  /*0810*/  UMOV UR4, URZ ;  /* 0x000000ff00047c82 */ /* 0x000fca0008000000 */
.L_x_9:
[----:B0-----:R-:W-:Y:S01]  /*0820*/  MOV R12, UR8 ;  /* 0x00000008000c7c02 */ /* 0x001fe20008000f00 */
[----:B------:R-:W-:-:S05]  /*0830*/  IMAD.U32 R13, RZ, RZ, UR9 ;  /* 0x00000009ff0d7e24 */ /* 0x000fca000f8e00ff */
[----:B------:R-:W2:Y:S01]  /*0840*/  LDG.E.CONSTANT R10, desc[UR6][R12.64] ;  /* 0x000000060c0a7981 */ /* 0x000ea2000c1e9900 */
[----:B------:R-:W-:Y:S01]  /*0850*/  UIADD3 UR4, UPT, UPT, UR4, 0x1, URZ ;  /* 0x0000000104047890 */ /* 0x000fe2000fffe0ff */
[C---:B------:R-:W-:Y:S01]  /*0860*/  ISETP.EQ.AND P0, PT, R19.reuse, RZ, PT ;  /* 0x000000ff1300720c */ /* 0x040fe20003f02270 */
[----:B------:R-:W-:Y:S01]  /*0870*/  UIADD3 UR8, UP1, UPT, UR8, 0x4, URZ ;  /* 0x0000000408087890 */ /* 0x000fe2000ff3e0ff */
[C---:B------:R-:W-:Y:S01]  /*0880*/  ISETP.EQ.AND P1, PT, R19.reuse, 0x4, PT ;  /* 0x000000041300780c */ /* 0x040fe20003f22270 */
[----:B------:R-:W-:Y:S01]  /*0890*/  UISETP.NE.AND UP0, UPT, UR4, 0x6, UPT ;  /* 0x000000060400788c */ /* 0x000fe2000bf05270 */
[C---:B------:R-:W-:Y:S01]  /*08a0*/  ISETP.EQ.AND P2, PT, R19.reuse, 0x8, PT ;  /* 0x000000081300780c */ /* 0x040fe20003f42270 */
[----:B------:R-:W-:Y:S01]  /*08b0*/  UIADD3.X UR9, UPT, UPT, URZ, UR9, URZ, UP1, !UPT ;  /* 0x00000009ff097290 */ /* 0x000fe20008ffe4ff */
[C---:B------:R-:W-:Y:S02]  /*08c0*/  ISETP.EQ.AND P3, PT, R19.reuse, 0xc, PT ;  /* 0x0000000c1300780c */ /* 0x040fe40003f62270 */
[----:B------:R-:W-:-:S02]  /*08d0*/  ISETP.EQ.AND P4, PT, R19, 0x10, PT ;  /* 0x000000101300780c */ /* 0x000fc40003f82270 */
[C---:B------:R-:W-:Y:S02]  /*08e0*/  ISETP.EQ.AND P5, PT, R19.reuse, 0x14, PT ;  /* 0x000000141300780c */ /* 0x040fe40003fa2270 */
[----:B------:R-:W-:Y:S01]  /*08f0*/  IADD3 R19, PT, PT, R19, 0x4, RZ ;  /* 0x0000000413137810 */ /* 0x000fe20007ffe0ff */
[----:B--2---:R-:W-:-:S03]  /*0900*/  IMAD.WIDE.U32 R10, R10, R9, RZ ;  /* 0x000000090a0a7225 */ /* 0x004fc600078e00ff */
[----:B------:R-:W-:-:S04]  /*0910*/  IADD3 R10, P6, PT, R10, R8, RZ ;  /* 0x000000080a0a7210 */ /* 0x000fc80007fde0ff */
[----:B------:R-:W-:Y:S01]  /*0920*/  IADD3.X R8, PT, PT, R11, UR5, RZ, P6, !PT ;  /* 0x000000050b087c10 */ /* 0x000fe2000b7fe4ff */
[--C-:B------:R-:W-:Y:S01]  /*0930*/  @P0 IMAD.MOV.U32 R3, RZ, RZ, R10.reuse ;  /* 0x000000ffff030224 */ /* 0x100fe200078e000a */
[----:B------:R-:W-:Y:S01]  /*0940*/  @P2 MOV R16, R10 ;  /* 0x0000000a00102202 */ /* 0x000fe20000000f00 */
[--C-:B------:R-:W-:Y:S02]  /*0950*/  @P1 IMAD.MOV.U32 R15, RZ, RZ, R10.reuse ;  /* 0x000000ffff0f1224 */ /* 0x100fe400078e000a */
[--C-:B------:R-:W-:Y:S02]  /*0960*/  @P3 IMAD.MOV.U32 R17, RZ, RZ, R10.reuse ;  /* 0x000000ffff113224 */ /* 0x100fe400078e000a */
[--C-:B------:R-:W-:Y:S02]  /*0970*/  @P4 IMAD.MOV.U32 R18, RZ, RZ, R10.reuse ;  /* 0x000000ffff124224 */ /* 0x100fe400078e000a */
[----:B------:R-:W-:Y:S01]  /*0980*/  @P5 IMAD.MOV.U32 R14, RZ, RZ, R10 ;  /* 0x000000ffff0e5224 */ /* 0x000fe200078e000a */
[----:B------:R-:W-:Y:S06]  /*0990*/  BRA.U UP0, `(.L_x_9) ;  /* 0xfffffffd00a07547 */ /* 0x000fec000b83ffff */
[----:B------:R-:W-:Y:S01]  /*09a0*/  SHF.R.U32.HI R10, RZ, 0x17, R0 ;  /* 0x00000017ff0a7819 */ /* 0x000fe20000011600 */
[----:B------:R-:W-:Y:S03]  /*09b0*/  BSSY.RECONVERGENT B1, `(.L_x_10) ;  /* 0x0000028000017945 */ /* 0x000fe60003800200 */
[C---:B------:R-:W-:Y:S02]  /*09c0*/  LOP3.LUT R9, R10.reuse, 0xe0, RZ, 0xc0, !PT ;  /* 0x000000e00a097812 */ /* 0x040fe400078ec0ff */
[----:B------:R-:W-:-:S03]  /*09d0*/  LOP3.LUT P6, RZ, R10, 0x1f, RZ, 0xc0, !PT ;  /* 0x0000001f0aff7812 */ /* 0x000fc600078cc0ff */
[----:B------:R-:W-:-:S05]  /*09e0*/  VIADD R9, R9, 0xffffff80 ;  /* 0xffffff8009097836 */ /* 0x000fca0000000000 */
[----:B------:R-:W-:-:S05]  /*09f0*/  SHF.R.U32.HI R9, RZ, 0x5, R9 ;  /* 0x00000005ff097819 */ /* 0x000fca0000011609 */
[----:B------:R-:W-:-:S05]  /*0a00*/  IMAD.U32 R13, R9, -0x4, RZ ;  /* 0xfffffffc090d7824 */ /* 0x000fca00078e00ff */
[C---:B------:R-:W-:Y:S02]  /*0a10*/  ISETP.EQ.AND P3, PT, R13.reuse, -0x18, PT ;  /* 0xffffffe80d00780c */ /* 0x040fe40003f62270 */
[C---:B------:R-:W-:Y:S02]  /*0a20*/  ISETP.EQ.AND P4, PT, R13.reuse, -0x14, PT ;  /* 0xffffffec0d00780c */ /* 0x040fe40003f82270 */
[C---:B------:R-:W-:Y:S02]  /*0a30*/  ISETP.EQ.AND P2, PT, R13.reuse, -0x10, PT ;  /* 0xfffffff00d00780c */ /* 0x040fe40003f42270 */
[C---:B------:R-:W-:Y:S02]  /*0a40*/  ISETP.EQ.AND P1, PT, R13.reuse, -0xc, PT ;  /* 0xfffffff40d00780c */ /* 0x040fe40003f22270 */
[C---:B------:R-:W-:Y:S02]  /*0a50*/  ISETP.EQ.AND P0, PT, R13.reuse, -0x8, PT ;  /* 0xfffffff80d00780c */ /* 0x040fe40003f02270 */
[----:B------:R-:W-:-:S03]  /*0a60*/  ISETP.EQ.AND P5, PT, R13, RZ, PT ;  /* 0x000000ff0d00720c */ /* 0x000fc60003fa2270 */
[----:B------:R-:W-:Y:S01]  /*0a70*/  @P3 IMAD.MOV.U32 R9, RZ, RZ, R3 ;  /* 0x000000ffff093224 */ /* 0x000fe200078e0003 */
[C---:B------:R-:W-:Y:S01]  /*0a80*/  ISETP.EQ.AND P3, PT, R13.reuse, -0x4, PT ;  /* 0xfffffffc0d00780c */ /* 0x040fe20003f62270 */
[--C-:B------:R-:W-:Y:S01]  /*0a90*/  @P4 IMAD.MOV.U32 R9, RZ, RZ, R15.reuse ;  /* 0x000000ffff094224 */ /* 0x100fe200078e000f */
[----:B------:R-:W-:Y:S01]  /*0aa0*/  @P4 MOV R11, R3 ;  /* 0x00000003000b4202 */ /* 0x000fe20000000f00 */
[----:B------:R-:W-:Y:S01]  /*0ab0*/  @P2 IMAD.MOV.U32 R11, RZ, RZ, R15 ;  /* 0x000000ffff0b2224 */ /* 0x000fe200078e000f */
[----:B------:R-:W-:Y:S01]  /*0ac0*/  ISETP.EQ.AND P4, PT, R13, 0x4, PT ;  /* 0x000000040d00780c */ /* 0x000fe20003f82270 */
[----:B------:R-:W-:Y:S01]  /*0ad0*/  @P2 IMAD.MOV.U32 R9, RZ, RZ, R16 ;  /* 0x000000ffff092224 */ /* 0x000fe200078e0010 */
[----:B------:R-:W-:Y:S01]  /*0ae0*/  @P1 MOV R11, R16 ;  /* 0x00000010000b1202 */ /* 0x000fe20000000f00 */
[--C-:B------:R-:W-:Y:S02]  /*0af0*/  @P1 IMAD.MOV.U32 R9, RZ, RZ, R17.reuse ;  /* 0x000000ffff091224 */ /* 0x100fe400078e0011 */
[----:B------:R-:W-:-:S02]  /*0b00*/  @P0 IMAD.MOV.U32 R11, RZ, RZ, R17 ;  /* 0x000000ffff0b0224 */ /* 0x000fc400078e0011 */
[----:B------:R-:W-:Y:S02]  /*0b10*/  @P0 IMAD.MOV.U32 R9, RZ, RZ, R18 ;  /* 0x000000ffff090224 */ /* 0x000fe400078e0012 */
[----:B------:R-:W-:Y:S01]  /*0b20*/  @P3 MOV R11, R18 ;  /* 0x00000012000b3202 */ /* 0x000fe20000000f00 */
[--C-:B------:R-:W-:Y:S02]  /*0b30*/  @P3 IMAD.MOV.U32 R9, RZ, RZ, R14.reuse ;  /* 0x000000ffff093224 */ /* 0x100fe400078e000e */
[----:B------:R-:W-:Y:S01]  /*0b40*/  @P5 IMAD.MOV.U32 R11, RZ, RZ, R14 ;  /* 0x000000ffff0b5224 */ /* 0x000fe200078e000e */
[----:B------:R-:W-:Y:S01]  /*0b50*/  @P4 MOV R11, R8 ;  /* 0x00000008000b4202 */ /* 0x000fe20000000f00 */
[----:B------:R-:W-:Y:S01]  /*0b60*/  @P5 IMAD.MOV.U32 R9, RZ, RZ, R8 ;  /* 0x000000ffff095224 */ /* 0x000fe200078e0008 */
[----:B------:R-:W-:Y:S06]  /*0b70*/  @!P6 BRA `(.L_x_11) ;  /* 0x00000000002ce947 */ /* 0x000fec0003800000 */
[----:B------:R-:W-:Y:S01]  /*0b80*/  @P2 IMAD.MOV.U32 R12, RZ, RZ, R3 ;  /* 0x000000ffff0c2224 */ /* 0x000fe200078e0003 */
[----:B------:R-:W-:Y:S01]  /*0b90*/  LOP3.LUT R10, R10, 0x1f, RZ, 0xc0, !PT ;  /* 0x0000001f0a0a7812 */ /* 0x000fe200078ec0ff */
[----:B------:R-:W-:Y:S02]  /*0ba0*/  @P1 IMAD.MOV.U32 R12, RZ, RZ, R15 ;  /* 0x000000ffff0c1224 */ /* 0x000fe400078e000f */
[----:B------:R-:W-:Y:S01]  /*0bb0*/  @P0 IMAD.MOV.U32 R12, RZ, RZ, R16 ;  /* 0x000000ffff0c0224 */ /* 0x000fe200078e0010 */
[----:B------:R-:W-:Y:S02]  /*0bc0*/  ISETP.EQ.AND P0, PT, R13, 0x8, PT ;  /* 0x000000080d00780c */ /* 0x000fe40003f02270 */
[----:B------:R-:W-:Y:S01]  /*0bd0*/  @P3 MOV R12, R17 ;  /* 0x00000011000c3202 */ /* 0x000fe20000000f00 */
[----:B------:R-:W-:Y:S01]  /*0be0*/  @P5 IMAD.MOV.U32 R12, RZ, RZ, R18 ;  /* 0x000000ffff0c5224 */ /* 0x000fe200078e0012 */
[----:B------:R-:W-:Y:S01]  /*0bf0*/  SHF.L.W.U32.HI R9, R11, R10, R9 ;  /* 0x0000000a0b097219 */ /* 0x000fe20000010e09 */
[----:B------:R-:W-:-:S08]  /*0c00*/  @P4 IMAD.MOV.U32 R12, RZ, RZ, R14 ;  /* 0x000000ffff0c4224 */ /* 0x000fd000078e000e */
[----:B------:R-:W-:-:S05]  /*0c10*/  @P0 IMAD.MOV.U32 R12, RZ, RZ, R8 ;  /* 0x000000ffff0c0224 */ /* 0x000fca00078e0008 */
[----:B------:R-:W-:-:S07]  /*0c20*/  SHF.L.W.U32.HI R11, R12, R10, R11 ;  /* 0x0000000a0c0b7219 */ /* 0x000fce0000010e0b */
.L_x_11:
[----:B------:R-:W-:Y:S05]  /*0c30*/  BSYNC.RECONVERGENT B1 ;  /* 0x0000000000017941 */ /* 0x000fea0003800200 */
.L_x_10:
[C---:B------:R-:W-:Y:S01]  /*0c40*/  SHF.L.W.U32.HI R19, R11.reuse, 0x2, R9 ;  /* 0x000000020b137819 */ /* 0x040fe20000010e09 */
[----:B------:R-:W-:Y:S01]  /*0c50*/  UMOV UR4, 0x54442d19 ;  /* 0x54442d1900047882 */ /* 0x000fe20000000000 */
[----:B------:R-:W-:Y:S01]  /*0c60*/  SHF.L.U32 R11, R11, 0x2, RZ ;  /* 0x000000020b0b7819 */ /* 0x000fe200000006ff */
[----:B------:R-:W-:Y:S01]  /*0c70*/  UMOV UR5, 0x3bf921fb ;  /* 0x3bf921fb00057882 */ /* 0x000fe20000000000 */
[----:B------:R-:W-:Y:S02]  /*0c80*/  SHF.R.S32.HI R8, RZ, 0x1f, R19 ;  /* 0x0000001fff087819 */ /* 0x000fe40000011413 */
[----:B------:R-:W-:Y:S02]  /*0c90*/  ISETP.GE.AND P0, PT, R0, RZ, PT ;  /* 0x000000ff0000720c */ /* 0x000fe40003f06270 */
[C---:B------:R-:W-:Y:S02]  /*0ca0*/  LOP3.LUT R12, R8.reuse, R11, RZ, 0x3c, !PT ;  /* 0x0000000b080c7212 */ /* 0x040fe400078e3cff */
[----:B------:R-:W-:-:S02]  /*0cb0*/  LOP3.LUT R13, R8, R19, RZ, 0x3c, !PT ;  /* 0x00000013080d7212 */ /* 0x000fc400078e3cff */
[----:B------:R-:W-:Y:S02]  /*0cc0*/  SHF.R.U32.HI R9, RZ, 0x1e, R9 ;  /* 0x0000001eff097819 */ /* 0x000fe40000011609 */
[----:B------:R-:W0:Y:S01]  /*0cd0*/  I2F.F64.S64 R10, R12 ;  /* 0x0000000c000a7312 */ /* 0x000e220000301c00 */
[C---:B------:R-:W-:Y:S02]  /*0ce0*/  LOP3.LUT R0, R19.reuse, R0, RZ, 0x3c, !PT ;  /* 0x0000000013007212 */ /* 0x040fe400078e3cff */
[----:B------:R-:W-:Y:S02]  /*0cf0*/  LEA.HI R19, R19, R9, RZ, 0x1 ;  /* 0x0000000913137211 */ /* 0x000fe400078f08ff */
[----:B------:R-:W-:-:S03]  /*0d00*/  ISETP.GE.AND P1, PT, R0, RZ, PT ;  /* 0x000000ff0000720c */ /* 0x000fc60003f26270 */
[----:B------:R-:W-:-:S04]  /*0d10*/  IMAD.MOV R0, RZ, RZ, -R19 ;  /* 0x000000ffff007224 */ /* 0x000fc800078e0a13 */
[----:B------:R-:W-:Y:S01]  /*0d20*/  @!P0 IMAD.MOV.U32 R19, RZ, RZ, R0 ;  /* 0x000000ffff138224 */ /* 0x000fe200078e0000 */
[----:B0-----:R-:W-:-:S10]  /*0d30*/  DMUL R10, R10, UR4 ;  /* 0x000000040a0a7c28 */ /* 0x001fd40008000000 */
[----:B------:R-:W0:Y:S02]  /*0d40*/  F2F.F32.F64 R10, R10 ;  /* 0x0000000a000a7310 */ /* 0x000e240000301000 */
[----:B0-----:R-:W-:-:S07]  /*0d50*/  FSEL R12, -R10, R10, !P1 ;  /* 0x0000000a0a0c7208 */ /* 0x001fce0004800100 */
.L_x_8:
[----:B------:R-:W-:Y:S05]  /*0d60*/  BSYNC.RECONVERGENT B0 ;  /* 0x0000000000007941 */ /* 0x000fea0003800200 */
.L_x_7:
[----:B------:R-:W-:Y:S02]  /*0d70*/  IMAD.MOV.U32 R8, RZ, RZ, 0x37cbac00 ;  /* 0x37cbac00ff087424 */ /* 0x000fe400078e00ff */
[----:B------:R-:W-:Y:S01]  /*0d80*/  FMUL R9, R12, R12 ;  /* 0x0000000c0c097220 */ /* 0x000fe20000400000 */
[----:B------:R-:W-:Y:S01]  /*0d90*/  LOP3.LUT R10, R19, 0x1, RZ, 0xc0, !PT ;  /* 0x00000001130a7812 */ /* 0x000fe200078ec0ff */
[----:B------:R-:W-:Y:S01]  /*0da0*/  IMAD.MOV.U32 R22, RZ, RZ, 0x3e2aaaa8 ;  /* 0x3e2aaaa8ff167424 */ /* 0x000fe200078e00ff */
[----:B------:R-:W-:Y:S01]  /*0db0*/  MOV R20, 0x3c0885e4 ;  /* 0x3c0885e400147802 */ /* 0x000fe20000000f00 */
[----:B------:R-:W-:Y:S01]  /*0dc0*/  FFMA R0, R9, R8, -0.0013887860113754868507 ;  /* 0xbab607ed09007423 */ /* 0x000fe20000000008 */
[----:B------:R-:W-:Y:S01]  /*0dd0*/  ISETP.NE.U32.AND P0, PT, R10, 0x1, PT ;  /* 0x000000010a00780c */ /* 0x000fe20003f05070 */
[----:B------:R-:W-:Y:S01]  /*0de0*/  VIADD R19, R19, 0x1 ;  /* 0x0000000113137836 */ /* 0x000fe20000000000 */
[----:B------:R-:W0:Y:S01]  /*0df0*/  LDC.64 R10, c[0x0][0x398] ;  /* 0x0000e600ff0a7b82 */ /* 0x000e220000000a00 */
[----:B------:R-:W1:Y:S01]  /*0e00*/  LDCU UR12, c[0x0][0x3a8] ;  /* 0x00007500ff0c77ac */ /* 0x000e620008000800 */
[----:B------:R-:W-:-:S02]  /*0e10*/  FSEL R0, R0, -0.00019574658654164522886, P0 ;  /* 0xb94d415300007808 */ /* 0x000fc40000000000 */
[----:B------:R-:W-:Y:S02]  /*0e20*/  FSEL R20, R20, 0.041666727513074874878, !P0 ;  /* 0x3d2aaabb14147808 */ /* 0x000fe40004000000 */
[----:B------:R-:W-:Y:S02]  /*0e30*/  FSEL R22, -R22, -0.4999999701976776123, !P0 ;  /* 0xbeffffff16167808 */ /* 0x000fe40004000100 */
[----:B------:R-:W-:Y:S01]  /*0e40*/  LOP3.LUT P1, RZ, R19, 0x2, RZ, 0xc0, !PT ;  /* 0x0000000213ff7812 */ /* 0x000fe2000782c0ff */
[----:B------:R-:W-:Y:S01]  /*0e50*/  FFMA R20, R9, R0, R20 ;  /* 0x0000000009147223 */ /* 0x000fe20000000014 */
[----:B------:R-:W-:-:S03]  /*0e60*/  FSEL R0, R12, 1, !P0 ;  /* 0x3f8000000c007808 */ /* 0x000fc60004000000 */
[C---:B------:R-:W-:Y:S02]  /*0e70*/  FFMA R20, R9.reuse, R20, R22 ;  /* 0x0000001409147223 */ /* 0x040fe40000000016 */
[----:B------:R-:W-:-:S04]  /*0e80*/  FFMA R9, R9, R0, RZ ;  /* 0x0000000009097223 */ /* 0x000fc800000000ff */
[----:B------:R-:W-:-:S04]  /*0e90*/  FFMA R0, R9, R20, R0 ;  /* 0x0000001409007223 */ /* 0x000fc80000000000 */
[----:B------:R-:W-:Y:S01]  /*0ea0*/  @P1 FADD R0, RZ, -R0 ;  /* 0x80000000ff001221 */ /* 0x000fe20000000000 */
[----:B0-----:R-:W-:-:S04]  /*0eb0*/  IMAD.WIDE R12, R2, 0x4, R10 ;  /* 0x00000004020c7825 */ /* 0x001fc800078e020a */
[----:B-1----:R-:W-:-:S05]  /*0ec0*/  FMUL R9, R0, UR12 ;  /* 0x0000000c00097c20 */ /* 0x002fca0008400000 */
[----:B------:R0:W-:Y:S04]  /*0ed0*/  STG.E desc[UR6][R12.64], R9 ;  /* 0x000000090c007986 */ /* 0x0001e8000c101906 */
[----:B------:R-:W2:Y:S01]  /*0ee0*/  LDG.E R11, desc[UR6][R6.64] ;  /* 0x00000006060b7981 */ /* 0x000ea2000c1e1900 */
[----:B------:R-:W-:Y:S01]  /*0ef0*/  BSSY.RECONVERGENT B0, `(.L_x_12) ;  /* 0x000006a000007945 */ /* 0x000fe20003800200 */
[----:B--2---:R-:W1:Y:S02]  /*0f00*/  F2F.F64.F32 R10, R11 ;  /* 0x0000000b000a7310 */ /* 0x004e640000201800 */
[----:B-1----:R-:W-:-:S06]  /*0f10*/  DMUL R20, R10, UR10 ;  /* 0x0000000a0a147c28 */ /* 0x002fcc0008000000 */
[----:B------:R-:W1:Y:S02]  /*0f20*/  F2F.F32.F64 R0, R20 ;  /* 0x0000001400007310 */ /* 0x000e640000301000 */
[C---:B-1----:R-:W-:Y:S01]  /*0f30*/  FMUL R10, R0.reuse, 0.63661974668502807617 ;  /* 0x3f22f983000a7820 */ /* 0x042fe20000400000 */
[----:B------:R-:W-:-:S05]  /*0f40*/  FSETP.GE.AND P0, PT, |R0|, 105615, PT ;  /* 0x47ce47800000780b */ /* 0x000fca0003f06200 */
[----:B------:R-:W1:Y:S02]  /*0f50*/  F2I.NTZ R10, R10 ;  /* 0x0000000a000a7305 */ /* 0x000e640000203100 */
[----:B-1----:R-:W-:-:S05]  /*0f60*/  I2FP.F32.S32 R19, R10 ;  /* 0x0000000a00137245 */ /* 0x002fca0000201400 */
[----:B------:R-:W-:-:S04]  /*0f70*/  FFMA R22, R19, -1.5707962512969970703, R0 ;  /* 0xbfc90fda13167823 */ /* 0x000fc80000000000 */
[----:B------:R-:W-:-:S04]  /*0f80*/  FFMA R22, R19, -7.5497894158615963534e-08, R22 ;  /* 0xb3a2216813167823 */ /* 0x000fc80000000016 */
[----:B------:R-:W-:Y:S01]  /*0f90*/  FFMA R19, R19, -5.3903029534742383927e-15, R22 ;  /* 0xa7c234c513137823 */ /* 0x000fe20000000016 */
[----:B0-----:R-:W-:Y:S06]  /*0fa0*/  @!P0 BRA `(.L_x_13) ;  /* 0x0000000400788947 */ /* 0x001fec0003800000 */
[----:B------:R-:W-:-:S13]  /*0fb0*/  FSETP.NEU.AND P0, PT, |R0|, +INF , PT ;  /* 0x7f8000000000780b */ /* 0x000fda0003f0d200 */
[----:B------:R-:W-:Y:S01]  /*0fc0*/  @!P0 FMUL R19, RZ, R0 ;  /* 0x00000000ff138220 */ /* 0x000fe20000400000 */
[----:B------:R-:W-:Y:S01]  /*0fd0*/  @!P0 IMAD.MOV.U32 R10, RZ, RZ, RZ ;  /* 0x000000ffff0a8224 */ /* 0x000fe200078e00ff */
[----:B------:R-:W-:Y:S06]  /*0fe0*/  @!P0 BRA `(.L_x_13) ;  /* 0x0000000400688947 */ /* 0x000fec0003800000 */
[----:B------:R-:W-:Y:S01]  /*0ff0*/  SHF.L.U32 R10, R0, 0x8, RZ ;  /* 0x00000008000a7819 */ /* 0x000fe200000006ff */
[----:B------:R-:W-:Y:S01]  /*1000*/  IMAD.MOV.U32 R9, RZ, RZ, RZ ;  /* 0x000000ffff097224 */ /* 0x000fe200078e00ff */
[----:B------:R-:W0:Y:S01]  /*1010*/  LDCU.64 UR8, c[0x4][0x40] ;  /* 0x01000800ff0877ac */ /* 0x000e220008000a00 */
[----:B------:R-:W-:Y:S01]  /*1020*/  IMAD.MOV.U32 R20, RZ, RZ, RZ ;  /* 0x000000ffff147224 */ /* 0x000fe200078e00ff */
[----:B------:R-:W-:Y:S01]  /*1030*/  LOP3.LUT R19, R10, 0x80000000, RZ, 0xfc, !PT ;  /* 0x800000000a137812 */ /* 0x000fe200078efcff */
[----:B------:R-:W-:Y:S01]  /*1040*/  UMOV UR5, URZ ;  /* 0x000000ff00057c82 */ /* 0x000fe20008000000 */
[----:B------:R-:W-:-:S05]  /*1050*/  UMOV UR4, URZ ;  /* 0x000000ff00047c82 */ /* 0x000fca0008000000 */
.L_x_14:
        /* <DEDUP_REMOVED lines=12> */
[C---:B------:R-:W-:Y:S01]  /*1120*/  ISETP.EQ.AND P5, PT, R20.reuse, 0x14, PT ;  /* 0x000000141400780c */ /* 0x040fe20003fa2270 */
[----:B------:R-:W-:Y:S02]  /*1130*/  VIADD R20, R20, 0x4 ;  /* 0x0000000414147836 */ /* 0x000fe40000000000 */
[----:B--2---:R-:W-:-:S03]  /*1140*/  IMAD.WIDE.U32 R10, R10, R19, RZ ;  /* 0x000000130a0a7225 */ /* 0x004fc600078e00ff */
[----:B------:R-:W-:-:S04]  /*1150*/  IADD3 R10, P6, PT, R10, R9, RZ ;  /* 0x000000090a0a7210 */ /* 0x000fc80007fde0ff */
[----:B------:R-:W-:Y:S01]  /*1160*/  IADD3.X R9, PT, PT, R11, UR5, RZ, P6, !PT ;  /* 0x000000050b097c10 */ /* 0x000fe2000b7fe4ff */
[--C-:B------:R-:W-:Y:S01]  /*1170*/  @P0 IMAD.MOV.U32 R3, RZ, RZ, R10.reuse ;  /* 0x000000ffff030224 */ /* 0x100fe200078e000a */
[-C--:B------:R-:W-:Y:S01]  /*1180*/  @P1 MOV R15, R10.reuse ;  /* 0x0000000a000f1202 */ /* 0x080fe20000000f00 */
[--C-:B------:R-:W-:Y:S01]  /*1190*/  @P2 IMAD.MOV.U32 R16, RZ, RZ, R10.reuse ;  /* 0x000000ffff102224 */ /* 0x100fe200078e000a */
[----:B------:R-:W-:Y:S01]  /*11a0*/  @P4 MOV R18, R10 ;  /* 0x0000000a00124202 */ /* 0x000fe20000000f00 */
[--C-:B------:R-:W-:Y:S02]  /*11b0*/  @P3 IMAD.MOV.U32 R17, RZ, RZ, R10.reuse ;  /* 0x000000ffff113224 */ /* 0x100fe400078e000a */
[----:B------:R-:W-:Y:S01]  /*11c0*/  @P5 IMAD.MOV.U32 R14, RZ, RZ, R10 ;  /* 0x000000ffff0e5224 */ /* 0x000fe200078e000a */
[----:B------:R-:W-:Y:S06]  /*11d0*/  BRA.U UP0, `(.L_x_14) ;  /* 0xfffffffd00a07547 */ /* 0x000fec000b83ffff */
[----:B------:R-:W-:Y:S01]  /*11e0*/  SHF.R.U32.HI R11, RZ, 0x17, R0 ;  /* 0x00000017ff0b7819 */ /* 0x000fe20000011600 */
[----:B------:R-:W-:Y:S03]  /*11f0*/  BSSY.RECONVERGENT B1, `(.L_x_15) ;  /* 0x0000027000017945 */ /* 0x000fe60003800200 */
[C---:B------:R-:W-:Y:S02]  /*1200*/  LOP3.LUT R10, R11.reuse, 0xe0, RZ, 0xc0, !PT ;  /* 0x000000e00b0a7812 */ /* 0x040fe400078ec0ff */
[----:B------:R-:W-:Y:S02]  /*1210*/  LOP3.LUT P6, RZ, R11, 0x1f, RZ, 0xc0, !PT ;  /* 0x0000001f0bff7812 */ /* 0x000fe400078cc0ff */
[----:B------:R-:W-:-:S04]  /*1220*/  IADD3 R10, PT, PT, R10, -0x80, RZ ;  /* 0xffffff800a0a7810 */ /* 0x000fc80007ffe0ff */
        /* <DEDUP_REMOVED lines=16> */
[----:B------:R-:W-:Y:S01]  /*1330*/  @P1 IMAD.MOV.U32 R10, RZ, RZ, R17 ;  /* 0x000000ffff0a1224 */ /* 0x000fe200078e0011 */
[----:B------:R-:W-:Y:S01]  /*1340*/  @P0 MOV R12, R17 ;  /* 0x00000011000c0202 */ /* 0x000fe20000000f00 */
[----:B------:R-:W-:-:S04]  /*1350*/  @P0 IMAD.MOV.U32 R10, RZ, RZ, R18 ;  /* 0x000000ffff0a0224 */ /* 0x000fc800078e0012 */
[----:B------:R-:W-:Y:S01]  /*1360*/  @P3 IMAD.MOV.U32 R12, RZ, RZ, R18 ;  /* 0x000000ffff0c3224 */ /* 0x000fe200078e0012 */
[----:B------:R-:W-:Y:S01]  /*1370*/  @P3 MOV R10, R14 ;  /* 0x0000000e000a3202 */ /* 0x000fe20000000f00 */
[----:B------:R-:W-:Y:S02]  /*1380*/  @P5 IMAD.MOV.U32 R12, RZ, RZ, R14 ;  /* 0x000000ffff0c5224 */ /* 0x000fe400078e000e */
[----:B------:R-:W-:Y:S01]  /*1390*/  @P5 IMAD.MOV.U32 R10, RZ, RZ, R9 ;  /* 0x000000ffff0a5224 */ /* 0x000fe200078e0009 */
[----:B------:R-:W-:Y:S01]  /*13a0*/  @P4 MOV R12, R9 ;  /* 0x00000009000c4202 */ /* 0x000fe20000000f00 */
[----:B------:R-:W-:Y:S06]  /*13b0*/  @!P6 BRA `(.L_x_16) ;  /* 0x000000000028e947 */ /* 0x000fec0003800000 */
[----:B------:R-:W-:Y:S01]  /*13c0*/  @P1 IMAD.MOV.U32 R3, RZ, RZ, R15 ;  /* 0x000000ffff031224 */ /* 0x000fe200078e000f */
[----:B------:R-:W-:Y:S01]  /*13d0*/  LOP3.LUT R11, R11, 0x1f, RZ, 0xc0, !PT ;  /* 0x0000001f0b0b7812 */ /* 0x000fe200078ec0ff */
[----:B------:R-:W-:Y:S01]  /*13e0*/  @P0 IMAD.MOV.U32 R3, RZ, RZ, R16 ;  /* 0x000000ffff030224 */ /* 0x000fe200078e0010 */
[----:B------:R-:W-:Y:S02]  /*13f0*/  ISETP.EQ.AND P0, PT, R13, 0x8, PT ;  /* 0x000000080d00780c */ /* 0x000fe40003f02270 */
[----:B------:R-:W-:Y:S01]  /*1400*/  @P3 MOV R3, R17 ;  /* 0x0000001100033202 */ /* 0x000fe20000000f00 */
[----:B------:R-:W-:Y:S01]  /*1410*/  @P5 IMAD.MOV.U32 R3, RZ, RZ, R18 ;  /* 0x000000ffff035224 */ /* 0x000fe200078e0012 */
[----:B------:R-:W-:Y:S01]  /*1420*/  SHF.L.W.U32.HI R10, R12, R11, R10 ;  /* 0x0000000b0c0a7219 */ /* 0x000fe20000010e0a */
[----:B------:R-:W-:-:S08]  /*1430*/  @P4 IMAD.MOV.U32 R3, RZ, RZ, R14 ;  /* 0x000000ffff034224 */ /* 0x000fd000078e000e */
[----:B------:R-:W-:-:S04]  /*1440*/  @P0 MOV R3, R9 ;  /* 0x0000000900030202 */ /* 0x000fc80000000f00 */
[----:B------:R-:W-:-:S07]  /*1450*/  SHF.L.W.U32.HI R12, R3, R11, R12 ;  /* 0x0000000b030c7219 */ /* 0x000fce0000010e0c */
.L_x_16:
[----:B------:R-:W-:Y:S05]  /*1460*/  BSYNC.RECONVERGENT B1 ;  /* 0x0000000000017941 */ /* 0x000fea0003800200 */
.L_x_15:
[C-C-:B------:R-:W-:Y:S01]  /*1470*/  SHF.L.W.U32.HI R3, R12.reuse, 0x2, R10.reuse ;  /* 0x000000020c037819 */ /* 0x140fe20000010e0a */
[----:B------:R-:W-:Y:S01]  /*1480*/  IMAD.SHL.U32 R12, R12, 0x4, RZ ;  /* 0x000000040c0c7824 */ /* 0x000fe200078e00ff */
[----:B------:R-:W-:Y:S01]  /*1490*/  UMOV UR4, 0x54442d19 ;  /* 0x54442d1900047882 */ /* 0x000fe20000000000 */
[----:B------:R-:W-:Y:S01]  /*14a0*/  UMOV UR5, 0x3bf921fb ;  /* 0x3bf921fb00057882 */ /* 0x000fe20000000000 */
[----:B------:R-:W-:Y:S02]  /*14b0*/  SHF.R.S32.HI R9, RZ, 0x1f, R3 ;  /* 0x0000001fff097819 */ /* 0x000fe40000011403 */
[----:B------:R-:W-:Y:S02]  /*14c0*/  SHF.R.U32.HI R10, RZ, 0x1e, R10 ;  /* 0x0000001eff0a7819 */ /* 0x000fe4000001160a */
[C---:B------:R-:W-:Y:S02]  /*14d0*/  LOP3.LUT R14, R9.reuse, R12, RZ, 0x3c, !PT ;  /* 0x0000000c090e7212 */ /* 0x040fe400078e3cff */
[----:B------:R-:W-:-:S02]  /*14e0*/  LOP3.LUT R15, R9, R3, RZ, 0x3c, !PT ;  /* 0x00000003090f7212 */ /* 0x000fc400078e3cff */
[----:B------:R-:W-:Y:S02]  /*14f0*/  ISETP.GE.AND P0, PT, R0, RZ, PT ;  /* 0x000000ff0000720c */ /* 0x000fe40003f06270 */
[----:B------:R-:W0:Y:S01]  /*1500*/  I2F.F64.S64 R12, R14 ;  /* 0x0000000e000c7312 */ /* 0x000e220000301c00 */
[C---:B------:R-:W-:Y:S02]  /*1510*/  LOP3.LUT R0, R3.reuse, R0, RZ, 0x3c, !PT ;  /* 0x0000000003007212 */ /* 0x040fe400078e3cff */
[----:B------:R-:W-:Y:S02]  /*1520*/  LEA.HI R10, R3, R10, RZ, 0x1 ;  /* 0x0000000a030a7211 */ /* 0x000fe400078f08ff */
[----:B------:R-:W-:-:S03]  /*1530*/  ISETP.GE.AND P1, PT, R0, RZ, PT ;  /* 0x000000ff0000720c */ /* 0x000fc60003f26270 */
[----:B------:R-:W-:-:S05]  /*1540*/  IMAD.MOV R0, RZ, RZ, -R10 ;  /* 0x000000ffff007224 */ /* 0x000fca00078e0a0a */
[----:B------:R-:W-:Y:S01]  /*1550*/  @!P0 MOV R10, R0 ;  /* 0x00000000000a8202 */ /* 0x000fe20000000f00 */
[----:B0-----:R-:W-:-:S10]  /*1560*/  DMUL R12, R12, UR4 ;  /* 0x000000040c0c7c28 */ /* 0x001fd40008000000 */
[----:B------:R-:W0:Y:S02]  /*1570*/  F2F.F32.F64 R12, R12 ;  /* 0x0000000c000c7310 */ /* 0x000e240000301000 */
[----:B0-----:R-:W-:-:S07]  /*1580*/  FSEL R19, -R12, R12, !P1 ;  /* 0x0000000c0c137208 */ /* 0x001fce0004800100 */
.L_x_13:
[----:B------:R-:W-:Y:S05]  /*1590*/  BSYNC.RECONVERGENT B0 ;  /* 0x0000000000007941 */ /* 0x000fea0003800200 */
.L_x_12:
[----:B------:R-:W-:Y:S01]  /*15a0*/  FMUL R3, R19, R19 ;  /* 0x0000001313037220 */ /* 0x000fe20000400000 */
[C---:B------:R-:W-:Y:S01]  /*15b0*/  LOP3.LUT R9, R10.reuse, 0x1, RZ, 0xc0, !PT ;  /* 0x000000010a097812 */ /* 0x040fe200078ec0ff */
[----:B------:R-:W-:Y:S01]  /*15c0*/  IMAD.MOV.U32 R12, RZ, RZ, 0x3d2aaabb ;  /* 0x3d2aaabbff0c7424 */ /* 0x000fe200078e00ff */
[----:B------:R-:W-:Y:S01]  /*15d0*/  LOP3.LUT P1, RZ, R10, 0x2, RZ, 0xc0, !PT ;  /* 0x000000020aff7812 */ /* 0x000fe2000782c0ff */
[----:B------:R-:W-:Y:S01]  /*15e0*/  FFMA R0, R3, R8, -0.0013887860113754868507 ;  /* 0xbab607ed03007423 */ /* 0x000fe20000000008 */
[----:B------:R-:W-:Y:S01]  /*15f0*/  ISETP.NE.U32.AND P0, PT, R9, 0x1, PT ;  /* 0x000000010900780c */ /* 0x000fe20003f05070 */
[----:B------:R-:W-:Y:S01]  /*1600*/  IMAD.MOV.U32 R11, RZ, RZ, 0x3effffff ;  /* 0x3effffffff0b7424 */ /* 0x000fe200078e00ff */
[----:B------:R-:W0:Y:S02]  /*1610*/  LDC.64 R8, c[0x0][0x3a0] ;  /* 0x0000e800ff087b82 */ /* 0x000e240000000a00 */
[----:B------:R-:W-:Y:S02]  /*1620*/  FSEL R0, R0, -0.00019574658654164522886, !P0 ;  /* 0xb94d415300007808 */ /* 0x000fe40004000000 */
[----:B------:R-:W-:-:S02]  /*1630*/  FSEL R12, R12, 0.0083327032625675201416, !P0 ;  /* 0x3c0885e40c0c7808 */ /* 0x000fc40004000000 */
[----:B------:R-:W-:-:S03]  /*1640*/  FSEL R11, -R11, -0.16666662693023681641, !P0 ;  /* 0xbe2aaaa80b0b7808 */ /* 0x000fc60004000100 */
[----:B------:R-:W-:Y:S01]  /*1650*/  FFMA R12, R3, R0, R12 ;  /* 0x00000000030c7223 */ /* 0x000fe2000000000c */
[----:B------:R-:W-:-:S03]  /*1660*/  FSEL R0, R19, 1, P0 ;  /* 0x3f80000013007808 */ /* 0x000fc60000000000 */
[C---:B------:R-:W-:Y:S02]  /*1670*/  FFMA R11, R3.reuse, R12, R11 ;  /* 0x0000000c030b7223 */ /* 0x040fe4000000000b */
[----:B------:R-:W-:-:S04]  /*1680*/  FFMA R3, R3, R0, RZ ;  /* 0x0000000003037223 */ /* 0x000fc800000000ff */
[----:B------:R-:W-:-:S04]  /*1690*/  FFMA R0, R3, R11, R0 ;  /* 0x0000000b03007223 */ /* 0x000fc80000000000 */
[----:B------:R-:W-:Y:S01]  /*16a0*/  @P1 FADD R0, RZ, -R0 ;  /* 0x80000000ff001221 */ /* 0x000fe20000000000 */
[----:B0-----:R-:W-:-:S04]  /*16b0*/  IMAD.WIDE R8, R2, 0x4, R8 ;  /* 0x0000000402087825 */ /* 0x001fc800078e0208 */
[----:B------:R-:W-:-:S05]  /*16c0*/  FMUL R13, R0, UR12 ;  /* 0x0000000c000d7c20 */ /* 0x000fca0008400000 */
[----:B------:R0:W-:Y:S04]  /*16d0*/  STG.E desc[UR6][R8.64], R13 ;  /* 0x0000000d08007986 */ /* 0x0001e8000c101906 */
[----:B------:R-:W2:Y:S04]  /*16e0*/  LDG.E R6, desc[UR6][R6.64] ;  /* 0x0000000606067981 */ /* 0x000ea8000c1e1900 */
[----:B------:R-:W3:Y:S01]  /*16f0*/  LDG.E R0, desc[UR6][R4.64] ;  /* 0x0000000604007981 */ /* 0x000ee2000c1e1900 */
[----:B------:R-:W-:Y:S01]  /*1700*/  UMOV UR4, 0xe2308c3a ;  /* 0xe2308c3a00047882 */ /* 0x000fe20000000000 */
[----:B------:R-:W-:Y:S01]  /*1710*/  UMOV UR5, 0x3e45798e ;  /* 0x3e45798e00057882 */ /* 0x000fe20000000000 */
[----:B--2---:R-:W-:Y:S08]  /*1720*/  F2F.F64.F32 R10, R6 ;  /* 0x00000006000a7310 */ /* 0x004ff00000201800 */
[----:B---3--:R-:W1:Y:S02]  /*1730*/  F2F.F64.F32 R2, R0 ;  /* 0x0000000000027310 */ /* 0x008e640000201800 */
[----:B-1----:R-:W-:-:S10]  /*1740*/  DFMA R2, R2, 10, R10 ;  /* 0x402400000202782b */ /* 0x002fd4000000000a */
[----:B------:R-:W1:Y:S02]  /*1750*/  F2F.F32.F64 R2, R2 ;  /* 0x0000000200027310 */ /* 0x000e640000301000 */
[----:B-1----:R-:W-:-:S06]  /*1760*/  FADD R15, R2, -360 ;  /* 0xc3b40000020f7421 */ /* 0x002fcc0000000000 */
[----:B------:R-:W1:Y:S02]  /*1770*/  F2F.F64.F32 R10, R15 ;  /* 0x0000000f000a7310 */ /* 0x000e640000201800 */
[----:B-1----:R-:W-:-:S06]  /*1780*/  DSETP.GT.AND P0, PT, R10, -UR4, PT ;  /* 0x800000040a007e2a */ /* 0x002fcc000bf04000 */
[----:B0-----:R-:W-:-:S04]  /*1790*/  FSEL R9, R15, R2, P0 ;  /* 0x000000020f097208 */ /* 0x001fc80000000000 */
[----:B------:R-:W-:-:S13]  /*17a0*/  FSETP.GEU.AND P0, PT, R9, RZ, PT ;  /* 0x000000ff0900720b */ /* 0x000fda0003f0e000 */
[----:B------:R-:W-:-:S05]  /*17b0*/  @!P0 FADD R9, R9, 360 ;  /* 0x43b4000009098421 */ /* 0x000fca0000000000 */
[----:B------:R-:W-:Y:S01]  /*17c0*/  STG.E desc[UR6][R4.64], R9 ;  /* 0x0000000904007986 */ /* 0x000fe2000c101906 */
[----:B------:R-:W-:Y:S05]  /*17d0*/  EXIT ;  /* 0x000000000000794d */ /* 0x000fea0003800000 */
        .weak           $__internal_0_$__cuda_sm20_sqrt_rn_f32_slowpath
        .type           $__internal_0_$__cuda_sm20_sqrt_rn_f32_slowpath,@function
        .size           $__internal_0_$__cuda_sm20_sqrt_rn_f32_slowpath,(.L_x_28 - $__internal_0_$__cuda_sm20_sqrt_rn_f32_slowpath)
$__internal_0_$__cuda_sm20_sqrt_rn_f32_slowpath:
[----:B------:R-:W-:-:S13]  /*17e0*/  LOP3.LUT P0, RZ, R14, 0x7fffffff, RZ, 0xc0, !PT ;  /* 0x7fffffff0eff7812 */ /* 0x000fda000780c0ff */
[----:B------:R-:W-:Y:S05]  /*17f0*/  @!P0 BRA `(.L_x_17) ;  /* 0x0000000000448947 */ /* 0x000fea0003800000 */
[----:B------:R-:W-:Y:S02]  /*1800*/  FSETP.GEU.FTZ.AND P0, PT, R14, RZ, PT ;  /* 0x000000ff0e00720b */ /* 0x000fe40003f1e000 */
[----:B------:R-:W-:-:S11]  /*1810*/  MOV R0, R14 ;  /* 0x0000000e00007202 */ /* 0x000fd60000000f00 */
[----:B------:R-:W-:Y:S01]  /*1820*/  @!P0 IMAD.MOV.U32 R14, RZ, RZ, 0x7fffffff ;  /* 0x7fffffffff0e8424 */ /* 0x000fe200078e00ff */
[----:B------:R-:W-:Y:S06]  /*1830*/  @!P0 BRA `(.L_x_17) ;  /* 0x0000000000348947 */ /* 0x000fec0003800000 */
[----:B------:R-:W-:-:S13]  /*1840*/  FSETP.GTU.FTZ.AND P0, PT, |R0|, +INF , PT ;  /* 0x7f8000000000780b */ /* 0x000fda0003f1c200 */
[----:B------:R-:W-:Y:S01]  /*1850*/  @P0 FADD.FTZ R14, R0, 1 ;  /* 0x3f800000000e0421 */ /* 0x000fe20000010000 */
[----:B------:R-:W-:Y:S06]  /*1860*/  @P0 BRA `(.L_x_17) ;  /* 0x0000000000280947 */ /* 0x000fec0003800000 */
[----:B------:R-:W-:-:S13]  /*1870*/  FSETP.NEU.FTZ.AND P0, PT, |R0|, +INF , PT ;  /* 0x7f8000000000780b */ /* 0x000fda0003f1d200 */
[----:B------:R-:W-:Y:S01]  /*1880*/  @P0 FFMA R6, R0, 1.84467440737095516160e+19, RZ ;  /* 0x5f80000000060823 */ /* 0x000fe200000000ff */
[----:B------:R-:W-:-:S03]  /*1890*/  @!P0 IMAD.MOV.U32 R14, RZ, RZ, R0 ;  /* 0x000000ffff0e8224 */ /* 0x000fc600078e0000 */
[----:B------:R-:W0:Y:S02]  /*18a0*/  @P0 MUFU.RSQ R7, R6 ;  /* 0x0000000600070308 */ /* 0x000e240000001400 */
[----:B0-----:R-:W-:Y:S01]  /*18b0*/  @P0 FMUL.FTZ R9, R6, R7 ;  /* 0x0000000706090220 */ /* 0x001fe20000410000 */
[----:B------:R-:W-:-:S03]  /*18c0*/  @P0 FMUL.FTZ R7, R7, 0.5 ;  /* 0x3f00000007070820 */ /* 0x000fc60000410000 */
[----:B------:R-:W-:-:S04]  /*18d0*/  @P0 FADD.FTZ R8, -R9, -RZ ;  /* 0x800000ff09080221 */ /* 0x000fc80000010100 */
[----:B------:R-:W-:-:S04]  /*18e0*/  @P0 FFMA R8, R9, R8, R6 ;  /* 0x0000000809080223 */ /* 0x000fc80000000006 */
[----:B------:R-:W-:-:S04]  /*18f0*/  @P0 FFMA R7, R8, R7, R9 ;  /* 0x0000000708070223 */ /* 0x000fc80000000009 */
[----:B------:R-:W-:-:S07]  /*1900*/  @P0 FMUL.FTZ R14, R7, 2.3283064365386962891e-10 ;  /* 0x2f800000070e0820 */ /* 0x000fce0000410000 */
.L_x_17:
[----:B------:R-:W-:Y:S01]  /*1910*/  MOV R6, R10 ;  /* 0x0000000a00067202 */ /* 0x000fe20000000f00 */
[----:B------:R-:W-:-:S04]  /*1920*/  IMAD.MOV.U32 R7, RZ, RZ, 0x0 ;  /* 0x00000000ff077424 */ /* 0x000fc800078e00ff */
[----:B------:R-:W-:Y:S05]  /*1930*/  RET.REL.NODEC R6 `(_Z15generate_kernelP17curandStateXORWOWPfS1_S1_S1_f) ;  /* 0xffffffe406b07950 */ /* 0x000fea0003c3ffff */
.L_x_18:
        /* <DEDUP_REMOVED lines=12> */
.L_x_28:


//--------------------- .text._Z12setup_kerneljP17curandStateXORWOW --------------------------
	.section	.text._Z12setup_kerneljP17curandStateXORWOW,"ax",@progbits
	.align	128
        .global         _Z12setup_kerneljP17curandStateXORWOW
        .type           _Z12setup_kerneljP17curandStateXORWOW,@function
        .size           _Z12setup_kerneljP17curandStateXORWOW,(.L_x_31 - _Z12setup_kerneljP17curandStateXORWOW)
        .other          _Z12setup_kerneljP17curandStateXORWOW,@"STO_CUDA_ENTRY STV_DEFAULT"
_Z12setup_kerneljP17curandStateXORWOW:
.text._Z12setup_kerneljP17curandStateXORWOW:
[----:B------:R-:W-:Y:S01]  /*0000*/  LDC R1, c[0x0][0x37c] ;  /* 0x0000df00ff017b82 */ /* 0x000fe20000000800 */
[----:B------:R-:W0:Y:S07]  /*0010*/  S2R R3, SR_TID.X ;  /* 0x0000000000037919 */ /* 0x000e2e0000002100 */
[----:B------:R-:W1:Y:S01]  /*0020*/  LDC R2, c[0x0][0x380] ;  /* 0x0000e000ff027b82 */ /* 0x000e620000000800 */
[----:B------:R-:W2:Y:S01]  /*0030*/  LDCU.64 UR4, c[0x0][0x358] ;  /* 0x00006b00ff0477ac */ /* 0x000ea20008000a00 */
[----:B------:R-:W-:Y:S01]  /*0040*/  IMAD.MOV.U32 R9, RZ, RZ, -0x75bd8fc ;  /* 0xf8a42704ff097424 */ /* 0x000fe200078e00ff */
[----:B------:R-:W3:Y:S01]  /*0050*/  S2R R5, SR_TID.Y ;  /* 0x0000000000057919 */ /* 0x000ee20000002200 */
[----:B------:R-:W-:Y:S01]  /*0060*/  IMAD.MOV.U32 R10, RZ, RZ, -0x23270784 ;  /* 0xdcd8f87cff0a7424 */ /* 0x000fe200078e00ff */
[----:B------:R-:W-:Y:S03]  /*0070*/  BSSY.RECONVERGENT B0, `(.L_x_19) ;  /* 0x00000e5000007945 */ /* 0x000fe60003800200 */
[----:B------:R-:W0:Y:S08]  /*0080*/  S2UR UR6, SR_CTAID.X ;  /* 0x00000000000679c3 */ /* 0x000e300000002500 */
[----:B------:R-:W0:Y:S08]  /*0090*/  LDC R0, c[0x0][0x360] ;  /* 0x0000d800ff007b82 */ /* 0x000e300000000800 */
[----:B------:R-:W3:Y:S01]  /*00a0*/  S2UR UR7, SR_CTAID.Y ;  /* 0x00000000000779c3 */ /* 0x000ee20000002600 */
[----:B-1----:R-:W-:-:S05]  /*00b0*/  LOP3.LUT R2, R2, 0xaad26b49, RZ, 0x3c, !PT ;  /* 0xaad26b4902027812 */ /* 0x002fca00078e3cff */
[----:B------:R-:W-:Y:S02]  /*00c0*/  IMAD R2, R2, 0x4182bed5, RZ ;  /* 0x4182bed502027824 */ /* 0x000fe400078e02ff */
[----:B------:R-:W3:Y:S02]  /*00d0*/  LDC R4, c[0x0][0x364] ;  /* 0x0000d900ff047b82 */ /* 0x000ee40000000800 */
[C---:B------:R-:W-:Y:S01]  /*00e0*/  VIADD R11, R2.reuse, 0x583f19 ;  /* 0x00583f19020b7836 */ /* 0x040fe20000000000 */
[----:B------:R-:W-:-:S05]  /*00f0*/  LOP3.LUT R8, R2, 0x159a55e5, RZ, 0x3c, !PT ;  /* 0x159a55e502087812 */ /* 0x000fca00078e3cff */
[----:B------:R-:W1:Y:S01]  /*0100*/  LDC.64 R6, c[0x0][0x388] ;  /* 0x0000e200ff067b82 */ /* 0x000e620000000a00 */
[----:B0-----:R-:W-:Y:S02]  /*0110*/  IMAD R0, R0, UR6, R3 ;  /* 0x0000000600007c24 */ /* 0x001fe4000f8e0203 */
[----:B---3--:R-:W-:Y:S02]  /*0120*/  IMAD R3, R4, UR7, R5 ;  /* 0x0000000704037c24 */ /* 0x008fe4000f8e0205 */
[C---:B------:R-:W-:Y:S02]  /*0130*/  VIADD R4, R2.reuse, 0xd9f6dc18 ;  /* 0xd9f6dc1802047836 */ /* 0x040fe40000000000 */
[----:B------:R-:W-:Y:S02]  /*0140*/  IMAD R13, R3, 0x1ad, R0 ;  /* 0x000001ad030d7824 */ /* 0x000fe400078e0200 */
[----:B------:R-:W-:Y:S02]  /*0150*/  VIADD R5, R2, 0x75bcd15 ;  /* 0x075bcd1502057836 */ /* 0x000fe40000000000 */
[C---:B-1----:R-:W-:Y:S01]  /*0160*/  IMAD.WIDE R6, R13.reuse, 0x30, R6 ;  /* 0x000000300d067825 */ /* 0x042fe200078e0206 */
[----:B------:R-:W-:-:S04]  /*0170*/  ISETP.NE.AND P0, PT, R13, RZ, PT ;  /* 0x000000ff0d00720c */ /* 0x000fc80003f05270 */
[----:B--2---:R0:W-:Y:S04]  /*0180*/  STG.E.64 desc[UR4][R6.64], R4 ;  /* 0x0000000406007986 */ /* 0x0041e8000c101b04 */
[----:B------:R0:W-:Y:S04]  /*0190*/  STG.E.64 desc[UR4][R6.64+0x8], R8 ;  /* 0x0000080806007986 */ /* 0x0001e8000c101b04 */
[----:B------:R0:W-:Y:S01]  /*01a0*/  STG.E.64 desc[UR4][R6.64+0x10], R10 ;  /* 0x0000100a06007986 */ /* 0x0001e2000c101b04 */
[----:B------:R-:W-:Y:S05]  /*01b0*/  @!P0 BRA `(.L_x_20) ;  /* 0x0000000c00408947 */ /* 0x000fea0003800000 */
[----:B------:R-:W-:Y:S01]  /*01c0*/  SHF.R.S32.HI R0, RZ, 0x1f, R13 ;  /* 0x0000001fff007819 */ /* 0x000fe2000001140d */
[----:B------:R-:W-:-:S07]  /*01d0*/  IMAD.MOV.U32 R12, RZ, RZ, RZ ;  /* 0x000000ffff0c7224 */ /* 0x000fce00078e00ff */
.L_x_26:
[----:B-1----:R-:W-:Y:S01]  /*01e0*/  LOP3.LUT R2, R13, 0x3, RZ, 0xc0, !PT ;  /* 0x000000030d027812 */ /* 0x002fe200078ec0ff */
[----:B------:R-:W-:Y:S03]  /*01f0*/  BSSY.RECONVERGENT B1, `(.L_x_21) ;  /* 0x00000c6000017945 */ /* 0x000fe60003800200 */
[----:B------:R-:W-:-:S04]  /*0200*/  ISETP.NE.U32.AND P0, PT, R2, RZ, PT ;  /* 0x000000ff0200720c */ /* 0x000fc80003f05070 */
[----:B------:R-:W-:-:S13]  /*0210*/  ISETP.NE.AND.EX P0, PT, RZ, RZ, PT, P0 ;  /* 0x000000ffff00720c */ /* 0x000fda0003f05300 */
[----:B------:R-:W-:Y:S05]  /*0220*/  @!P0 BRA `(.L_x_22) ;  /* 0x0000000c00088947 */ /* 0x000fea0003800000 */
[----:B0-----:R-:W0:Y:S01]  /*0230*/  LDC.64 R8, c[0x4][RZ] ;  /* 0x01000000ff087b82 */ /* 0x001e220000000a00 */
[----:B------:R-:W-:Y:S02]  /*0240*/  IMAD.MOV.U32 R14, RZ, RZ, RZ ;  /* 0x000000ffff0e7224 */ /* 0x000fe400078e00ff */
[----:B0-----:R-:W-:-:S07]  /*0250*/  IMAD.WIDE.U32 R8, R12, 0xc80, R8 ;  /* 0x00000c800c087825 */ /* 0x001fce00078e0008 */
.L_x_25:
[----:B-1----:R-:W-:Y:S01]  /*0260*/  IMAD.MOV.U32 R15, RZ, RZ, RZ ;  /* 0x000000ffff0f7224 */ /* 0x002fe200078e00ff */
[----:B------:R-:W-:Y:S01]  /*0270*/  CS2R R2, SRZ ;  /* 0x0000000000027805 */ /* 0x000fe2000001ff00 */
[----:B------:R-:W-:Y:S01]  /*0280*/  IMAD.MOV.U32 R17, RZ, RZ, RZ ;  /* 0x000000ffff117224 */ /* 0x000fe200078e00ff */
[----:B------:R-:W-:-:S07]  /*0290*/  CS2R R4, SRZ ;  /* 0x0000000000047805 */ /* 0x000fce000001ff00 */
.L_x_24:
[----:B------:R-:W-:-:S05]  /*02a0*/  IMAD.WIDE.U32 R10, R17, 0x4, R6 ;  /* 0x00000004110a7825 */ /* 0x000fca00078e0006 */
[----:B------:R0:W5:Y:S01]  /*02b0*/  LDG.E R16, desc[UR4][R10.64+0x4] ;  /* 0x000004040a107981 */ /* 0x000162000c1e1900 */
[----:B------:R-:W-:-:S07]  /*02c0*/  IMAD.MOV.U32 R19, RZ, RZ, RZ ;  /* 0x000000ffff137224 */ /* 0x000fce00078e00ff */
.L_x_23:
[----:B-----5:R-:W-:Y:S01]  /*02d0*/  SHF.R.U32.HI R24, RZ, R19, R16 ;  /* 0x00000013ff187219 */ /* 0x020fe20000011610 */
[----:B0-----:R-:W-:-:S03]  /*02e0*/  IMAD.SHL.U32 R10, R17, 0x20, RZ ;  /* 0x00000020110a7824 */ /* 0x001fc600078e00ff */
[----:B------:R-:W-:Y:S01]  /*02f0*/  LOP3.LUT R11, R24, 0x1, RZ, 0xc0, !PT ;  /* 0x00000001180b7812 */ /* 0x000fe200078ec0ff */
[----:B------:R-:W-:-:S03]  /*0300*/  IMAD.IADD R10, R10, 0x1, R19 ;  /* 0x000000010a0a7824 */ /* 0x000fc600078e0213 */
[----:B------:R-:W-:Y:S01]  /*0310*/  ISETP.NE.U32.AND P0, PT, R11, 0x1, PT ;  /* 0x000000010b00780c */ /* 0x000fe20003f05070 */
[----:B------:R-:W-:-:S03]  /*0320*/  IMAD R11, R10, 0x5, RZ ;  /* 0x000000050a0b7824 */ /* 0x000fc600078e02ff */
[----:B------:R-:W-:Y:S01]  /*0330*/  R2P PR, R24, 0x7e ;  /* 0x0000007e18007804 */ /* 0x000fe20000000000 */
[----:B------:R-:W-:-:S08]  /*0340*/  IMAD.WIDE.U32 R10, R11, 0x4, R8 ;  /* 0x000000040b0a7825 */ /* 0x000fd000078e0008 */
[----:B------:R-:W2:Y:S04]  /*0350*/  @!P0 LDG.E R18, desc[UR4][R10.64] ;  /* 0x000000040a128981 */ /* 0x000ea8000c1e1900 */
[----:B------:R-:W3:Y:S04]  /*0360*/  @!P0 LDG.E R20, desc[UR4][R10.64+0x10] ;  /* 0x000010040a148981 */ /* 0x000ee8000c1e1900 */
[----:B------:R-:W4:Y:S04]  /*0370*/  @P1 LDG.E R22, desc[UR4][R10.64+0x14] ;  /* 0x000014040a161981 */ /* 0x000f28000c1e1900 */
[----:B------:R-:W4:Y:S04]  /*0380*/  @P2 LDG.E R26, desc[UR4][R10.64+0x28] ;  /* 0x000028040a1a2981 */ /* 0x000f28000c1e1900 */
[----:B------:R-:W4:Y:S04]  /*0390*/  @!P0 LDG.E R21, desc[UR4][R10.64+0x4] ;  /* 0x000004040a158981 */ /* 0x000f28000c1e1900 */
[----:B------:R-:W4:Y:S04]  /*03a0*/  @!P0 LDG.E R23, desc[UR4][R10.64+0xc] ;  /* 0x00000c040a178981 */ /* 0x000f28000c1e1900 */
[----:B------:R-:W4:Y:S04]  /*03b0*/  @P1 LDG.E R25, desc[UR4][R10.64+0x18] ;  /* 0x000018040a191981 */ /* 0x000f28000c1e1900 */
[----:B------:R-:W4:Y:S04]  /*03c0*/  @P3 LDG.E R28, desc[UR4][R10.64+0x3c] ;  /* 0x00003c040a1c3981 */ /* 0x000f28000c1e1900 */
[----:B------:R-:W4:Y:S01]  /*03d0*/  @P6 LDG.E R27, desc[UR4][R10.64+0x7c] ;  /* 0x00007c040a1b6981 */ /* 0x000f22000c1e1900 */
[----:B--2---:R-:W-:-:S03]  /*03e0*/  @!P0 LOP3.LUT R15, R15, R18, RZ, 0x3c, !PT ;  /* 0x000000120f0f8212 */ /* 0x004fc600078e3cff */
[----:B------:R-:W2:Y:S01]  /*03f0*/  @!P0 LDG.E R18, desc[UR4][R10.64+0x8] ;  /* 0x000008040a128981 */ /* 0x000ea2000c1e1900 */
[----:B---3--:R-:W-:-:S03]  /*0400*/  @!P0 LOP3.LUT R3, R3, R20, RZ, 0x3c, !PT ;  /* 0x0000001403038212 */ /* 0x008fc600078e3cff */
[----:B------:R-:W3:Y:S01]  /*0410*/  @P1 LDG.E R20, desc[UR4][R10.64+0x24] ;  /* 0x000024040a141981 */ /* 0x000ee2000c1e1900 */
[----:B----4-:R-:W-:-:S03]  /*0420*/  @P1 LOP3.LUT R15, R15, R22, RZ, 0x3c, !PT ;  /* 0x000000160f0f1212 */ /* 0x010fc600078e3cff */
[----:B------:R-:W4:Y:S01]  /*0430*/  @P2 LDG.E R22, desc[UR4][R10.64+0x38] ;  /* 0x000038040a162981 */ /* 0x000f22000c1e1900 */
[----:B------:R-:W-:-:S03]  /*0440*/  @P2 LOP3.LUT R15, R15, R26, RZ, 0x3c, !PT ;  /* 0x0000001a0f0f2212 */ /* 0x000fc600078e3cff */
[----:B------:R-:W4:Y:S01]  /*0450*/  @P4 LDG.E R26, desc[UR4][R10.64+0x50] ;  /* 0x000050040a1a4981 */ /* 0x000f22000c1e1900 */
[----:B------:R-:W-:-:S03]  /*0460*/  @!P0 LOP3.LUT R4, R4, R21, RZ, 0x3c, !PT ;  /* 0x0000001504048212 */ /* 0x000fc600078e3cff */
[----:B------:R-:W4:Y:S01]  /*0470*/  @P1 LDG.E R21, desc[UR4][R10.64+0x20] ;  /* 0x000020040a151981 */ /* 0x000f22000c1e1900 */
[----:B------:R-:W-:-:S03]  /*0480*/  @!P0 LOP3.LUT R2, R2, R23, RZ, 0x3c, !PT ;  /* 0x0000001702028212 */ /* 0x000fc600078e3cff */
[----:B------:R-:W4:Y:S01]  /*0490*/  @P2 LDG.E R23, desc[UR4][R10.64+0x2c] ;  /* 0x00002c040a172981 */ /* 0x000f22000c1e1900 */
[----:B------:R-:W-:-:S03]  /*04a0*/  @P1 LOP3.LUT R4, R4, R25, RZ, 0x3c, !PT ;  /* 0x0000001904041212 */ /* 0x000fc600078e3cff */
[----:B------:R-:W4:Y:S01]  /*04b0*/  @P2 LDG.E R25, desc[UR4][R10.64+0x34] ;  /* 0x000034040a192981 */ /* 0x000f22000c1e1900 */
[----:B--2---:R-:W-:-:S03]  /*04c0*/  @!P0 LOP3.LUT R5, R5, R18, RZ, 0x3c, !PT ;  /* 0x0000001205058212 */ /* 0x004fc600078e3cff */
[----:B------:R-:W2:Y:S01]  /*04d0*/  @P1 LDG.E R18, desc[UR4][R10.64+0x1c] ;  /* 0x00001c040a121981 */ /* 0x000ea2000c1e1900 */
[----:B---3--:R-:W-:-:S03]  /*04e0*/  @P1 LOP3.LUT R3, R3, R20, RZ, 0x3c, !PT ;  /* 0x0000001403031212 */ /* 0x008fc600078e3cff */
[----:B------:R-:W3:Y:S01]  /*04f0*/  @P2 LDG.E R20, desc[UR4][R10.64+0x30] ;  /* 0x000030040a142981 */ /* 0x000ee2000c1e1900 */
[----:B----4-:R-:W-:-:S03]  /*0500*/  @P2 LOP3.LUT R3, R3, R22, RZ, 0x3c, !PT ;  /* 0x0000001603032212 */ /* 0x010fc600078e3cff */
[----:B------:R-:W4:Y:S01]  /*0510*/  @P3 LDG.E R22, desc[UR4][R10.64+0x4c] ;  /* 0x00004c040a163981 */ /* 0x000f22000c1e1900 */
[----:B------:R-:W-:-:S04]  /*0520*/  @P3 LOP3.LUT R15, R15, R28, RZ, 0x3c, !PT ;  /* 0x0000001c0f0f3212 */ /* 0x000fc800078e3cff */
[----:B------:R-:W-:Y:S02]  /*0530*/  @P4 LOP3.LUT R15, R15, R26, RZ, 0x3c, !PT ;  /* 0x0000001a0f0f4212 */ /* 0x000fe400078e3cff */
[----:B------:R-:W-:Y:S01]  /*0540*/  @P1 LOP3.LUT R2, R2, R21, RZ, 0x3c, !PT ;  /* 0x0000001502021212 */ /* 0x000fe200078e3cff */
[----:B------:R-:W4:Y:S04]  /*0550*/  @P5 LDG.E R26, desc[UR4][R10.64+0x64] ;  /* 0x000064040a1a5981 */ /* 0x000f28000c1e1900 */
[----:B------:R-:W4:Y:S01]  /*0560*/  @P3 LDG.E R21, desc[UR4][R10.64+0x40] ;  /* 0x000040040a153981 */ /* 0x000f22000c1e1900 */
[----:B------:R-:W-:Y:S02]  /*0570*/  @P2 LOP3.LUT R4, R4, R23, RZ, 0x3c, !PT ;  /* 0x0000001704042212 */ /* 0x000fe400078e3cff */
[----:B------:R-:W-:Y:S01]  /*0580*/  @P2 LOP3.LUT R2, R2, R25, RZ, 0x3c, !PT ;  /* 0x0000001902022212 */ /* 0x000fe200078e3cff */
[----:B------:R-:W4:Y:S04]  /*0590*/  @P3 LDG.E R23, desc[UR4][R10.64+0x48] ;  /* 0x000048040a173981 */ /* 0x000f28000c1e1900 */
[----:B------:R-:W4:Y:S01]  /*05a0*/  @P4 LDG.E R25, desc[UR4][R10.64+0x54] ;  /* 0x000054040a194981 */ /* 0x000f22000c1e1900 */
[----:B--2---:R-:W-:-:S03]  /*05b0*/  @P1 LOP3.LUT R5, R5, R18, RZ, 0x3c, !PT ;  /* 0x0000001205051212 */ /* 0x004fc600078e3cff */
[----:B------:R-:W2:Y:S01]  /*05c0*/  @P3 LDG.E R18, desc[UR4][R10.64+0x44] ;  /* 0x000044040a123981 */ /* 0x000ea2000c1e1900 */
[----:B---3--:R-:W-:-:S03]  /*05d0*/  @P2 LOP3.LUT R5, R5, R20, RZ, 0x3c, !PT ;  /* 0x0000001405052212 */ /* 0x008fc600078e3cff */
[----:B------:R-:W3:Y:S01]  /*05e0*/  @P4 LDG.E R20, desc[UR4][R10.64+0x58] ;  /* 0x000058040a144981 */ /* 0x000ee2000c1e1900 */
[----:B----4-:R-:W-:-:S03]  /*05f0*/  @P3 LOP3.LUT R3, R3, R22, RZ, 0x3c, !PT ;  /* 0x0000001603033212 */ /* 0x010fc600078e3cff */
[----:B------:R-:W4:Y:S01]  /*0600*/  @P4 LDG.E R22, desc[UR4][R10.64+0x60] ;  /* 0x000060040a164981 */ /* 0x000f22000c1e1900 */
[----:B------:R-:W-:Y:S02]  /*0610*/  LOP3.LUT P0, RZ, R24, 0x80, RZ, 0xc0, !PT ;  /* 0x0000008018ff7812 */ /* 0x000fe4000780c0ff */
[----:B------:R-:W-:Y:S02]  /*0620*/  @P5 LOP3.LUT R15, R15, R26, RZ, 0x3c, !PT ;  /* 0x0000001a0f0f5212 */ /* 0x000fe400078e3cff */
[----:B------:R-:W4:Y:S01]  /*0630*/  @P6 LDG.E R26, desc[UR4][R10.64+0x78] ;  /* 0x000078040a1a6981 */ /* 0x000f22000c1e1900 */
[----:B------:R-:W-:-:S03]  /*0640*/  @P3 LOP3.LUT R4, R4, R21, RZ, 0x3c, !PT ;  /* 0x0000001504043212 */ /* 0x000fc600078e3cff */
[----:B------:R-:W4:Y:S01]  /*0650*/  @P4 LDG.E R21, desc[UR4][R10.64+0x5c] ;  /* 0x00005c040a154981 */ /* 0x000f22000c1e1900 */
[----:B------:R-:W-:-:S03]  /*0660*/  @P3 LOP3.LUT R2, R2, R23, RZ, 0x3c, !PT ;  /* 0x0000001702023212 */ /* 0x000fc600078e3cff */
[----:B------:R-:W4:Y:S01]  /*0670*/  @P5 LDG.E R23, desc[UR4][R10.64+0x68] ;  /* 0x000068040a175981 */ /* 0x000f22000c1e1900 */
[----:B------:R-:W-:-:S03]  /*0680*/  @P4 LOP3.LUT R4, R4, R25, RZ, 0x3c, !PT ;  /* 0x0000001904044212 */ /* 0x000fc600078e3cff */
[----:B------:R-:W4:Y:S01]  /*0690*/  @P5 LDG.E R25, desc[UR4][R10.64+0x70] ;  /* 0x000070040a195981 */ /* 0x000f22000c1e1900 */
[----:B--2---:R-:W-:-:S03]  /*06a0*/  @P3 LOP3.LUT R5, R5, R18, RZ, 0x3c, !PT ;  /* 0x0000001205053212 */ /* 0x004fc600078e3cff */
[----:B------:R-:W2:Y:S01]  /*06b0*/  @P5 LDG.E R18, desc[UR4][R10.64+0x6c] ;  /* 0x00006c040a125981 */ /* 0x000ea2000c1e1900 */
[----:B---3--:R-:W-:-:S03]  /*06c0*/  @P4 LOP3.LUT R5, R5, R20, RZ, 0x3c, !PT ;  /* 0x0000001405054212 */ /* 0x008fc600078e3cff */
[----:B------:R-:W3:Y:S01]  /*06d0*/  @P5 LDG.E R20, desc[UR4][R10.64+0x74] ;  /* 0x000074040a145981 */ /* 0x000ee2000c1e1900 */
[----:B----4-:R-:W-:-:S03]  /*06e0*/  @P4 LOP3.LUT R3, R3, R22, RZ, 0x3c, !PT ;  /* 0x0000001603034212 */ /* 0x010fc600078e3cff */
[----:B------:R-:W4:Y:S01]  /*06f0*/  @P0 LDG.E R22, desc[UR4][R10.64+0x8c] ;  /* 0x00008c040a160981 */ /* 0x000f22000c1e1900 */
[----:B------:R-:W-:-:S03]  /*0700*/  @P6 LOP3.LUT R15, R15, R26, RZ, 0x3c, !PT ;  /* 0x0000001a0f0f6212 */ /* 0x000fc600078e3cff */
        /* <DEDUP_REMOVED lines=13> */
[----:B------:R-:W-:Y:S02]  /*07e0*/  @P6 LOP3.LUT R4, R4, R27, RZ, 0x3c, !PT ;  /* 0x0000001b04046212 */ /* 0x000fe400078e3cff */
[----:B------:R-:W-:Y:S02]  /*07f0*/  @P6 LOP3.LUT R2, R2, R21, RZ, 0x3c, !PT ;  /* 0x0000001502026212 */ /* 0x000fe400078e3cff */
[----:B------:R-:W-:Y:S02]  /*0800*/  @P0 LOP3.LUT R4, R4, R23, RZ, 0x3c, !PT ;  /* 0x0000001704040212 */ /* 0x000fe400078e3cff */
[----:B------:R-:W-:Y:S02]  /*0810*/  @P0 LOP3.LUT R2, R2, R25, RZ, 0x3c, !PT ;  /* 0x0000001902020212 */ /* 0x000fe400078e3cff */
[----:B--2---:R-:W-:Y:S02]  /*0820*/  @P6 LOP3.LUT R5, R5, R18, RZ, 0x3c, !PT ;  /* 0x0000001205056212 */ /* 0x004fe400078e3cff */
[----:B---3--:R-:W-:-:S02]  /*0830*/  @P6 LOP3.LUT R3, R3, R20, RZ, 0x3c, !PT ;  /* 0x0000001403036212 */ /* 0x008fc400078e3cff */
[----:B----4-:R-:W-:Y:S02]  /*0840*/  @P0 LOP3.LUT R5, R5, R22, RZ, 0x3c, !PT ;  /* 0x0000001605050212 */ /* 0x010fe400078e3cff */
[----:B------:R-:W-:Y:S02]  /*0850*/  @P0 LOP3.LUT R3, R3, R26, RZ, 0x3c, !PT ;  /* 0x0000001a03030212 */ /* 0x000fe400078e3cff */
[----:B------:R-:W-:-:S13]  /*0860*/  R2P PR, R24.B1, 0x7f ;  /* 0x0000007f18007804 */ /* 0x000fda0000001000 */
[----:B------:R-:W2:Y:S04]  /*0870*/  @P0 LDG.E R18, desc[UR4][R10.64+0xa0] ;  /* 0x0000a0040a120981 */ /* 0x000ea8000c1e1900 */
[----:B------:R-:W3:Y:S04]  /*0880*/  @P1 LDG.E R22, desc[UR4][R10.64+0xb4] ;  /* 0x0000b4040a161981 */ /* 0x000ee8000c1e1900 */
[----:B------:R-:W4:Y:S04]  /*0890*/  @P2 LDG.E R26, desc[UR4][R10.64+0xc8] ;  /* 0x0000c8040a1a2981 */ /* 0x000f28000c1e1900 */
[----:B------:R-:W4:Y:S04]  /*08a0*/  @P3 LDG.E R28, desc[UR4][R10.64+0xdc] ;  /* 0x0000dc040a1c3981 */ /* 0x000f28000c1e1900 */
[----:B------:R-:W4:Y:S04]  /*08b0*/  @P0 LDG.E R23, desc[UR4][R10.64+0xa4] ;  /* 0x0000a4040a170981 */ /* 0x000f28000c1e1900 */
[----:B------:R-:W4:Y:S04]  /*08c0*/  @P0 LDG.E R20, desc[UR4][R10.64+0xa8] ;  /* 0x0000a8040a140981 */ /* 0x000f28000c1e1900 */
[----:B------:R-:W4:Y:S04]  /*08d0*/  @P4 LDG.E R25, desc[UR4][R10.64+0xf0] ;  /* 0x0000f0040a194981 */ /* 0x000f28000c1e1900 */
        /* <DEDUP_REMOVED lines=21> */
[----:B------:R-:W-:Y:S02]  /*0a30*/  LOP3.LUT P0, RZ, R24, 0x8000, RZ, 0xc0, !PT ;  /* 0x0000800018ff7812 */ /* 0x000fe4000780c0ff */
[----:B----4-:R-:W-:Y:S01]  /*0a40*/  @P5 LOP3.LUT R15, R15, R26, RZ, 0x3c, !PT ;  /* 0x0000001a0f0f5212 */ /* 0x010fe200078e3cff */
[----:B------:R-:W4:Y:S04]  /*0a50*/  @P3 LDG.E R24, desc[UR4][R10.64+0xe4] ;  /* 0x0000e4040a183981 */ /* 0x000f28000c1e1900 */
[----:B------:R-:W2:Y:S01]  /*0a60*/  @P6 LDG.E R26, desc[UR4][R10.64+0x118] ;  /* 0x000118040a1a6981 */ /* 0x000ea2000c1e1900 */
        /* <DEDUP_REMOVED lines=8> */
[----:B---3--:R-:W-:-:S03]  /*0af0*/  @P2 LOP3.LUT R3, R3, R22, RZ, 0x3c, !PT ;  /* 0x0000001603032212 */ /* 0x008fc600078e3cff */
[----:B------:R-:W3:Y:S01]  /*0b00*/  @P4 LDG.E R22, desc[UR4][R10.64+0x100] ;  /* 0x000100040a164981 */ /* 0x000ee2000c1e1900 */
[----:B--2---:R-:W-:-:S03]  /*0b10*/  @P6 LOP3.LUT R15, R15, R26, RZ, 0x3c, !PT ;  /* 0x0000001a0f0f6212 */ /* 0x004fc600078e3cff */
[----:B------:R-:W2:Y:S01]  /*0b20*/  @P0 LDG.E R26, desc[UR4][R10.64+0x12c] ;  /* 0x00012c040a1a0981 */ /* 0x000ea2000c1e1900 */
[----:B----4-:R-:W-:-:S03]  /*0b30*/  @P2 LOP3.LUT R2, R2, R23, RZ, 0x3c, !PT ;  /* 0x0000001702022212 */ /* 0x010fc600078e3cff */
[----:B------:R-:W4:Y:S01]  /*0b40*/  @P4 LDG.E R23, desc[UR4][R10.64+0xfc] ;  /* 0x0000fc040a174981 */ /* 0x000f22000c1e1900 */
[----:B------:R-:W-:-:S03]  /*0b50*/  @P2 LOP3.LUT R5, R5, R20, RZ, 0x3c, !PT ;  /* 0x0000001405052212 */ /* 0x000fc600078e3cff */
[----:B------:R-:W4:Y:S01]  /*0b60*/  @P4 LDG.E R20, desc[UR4][R10.64+0xf8] ;  /* 0x0000f8040a144981 */ /* 0x000f22000c1e1900 */
[----:B------:R-:W-:Y:S02]  /*0b70*/  @P3 LOP3.LUT R2, R2, R27, RZ, 0x3c, !PT ;  /* 0x0000001b02023212 */ /* 0x000fe400078e3cff */
[----:B------:R-:W-:Y:S01]  /*0b80*/  @P3 LOP3.LUT R4, R4, R25, RZ, 0x3c, !PT ;  /* 0x0000001904043212 */ /* 0x000fe200078e3cff */
[----:B------:R-:W4:Y:S01]  /*0b90*/  @P5 LDG.E R27, desc[UR4][R10.64+0x110] ;  /* 0x000110040a1b5981 */ /* 0x000f22000c1e1900 */
[----:B------:R-:W-:-:S03]  /*0ba0*/  @P3 LOP3.LUT R5, R5, R24, RZ, 0x3c, !PT ;  /* 0x0000001805053212 */ /* 0x000fc600078e3cff */
[----:B------:R-:W4:Y:S04]  /*0bb0*/  @P5 LDG.E R25, desc[UR4][R10.64+0x108] ;  /* 0x000108040a195981 */ /* 0x000f28000c1e1900 */
        /* <DEDUP_REMOVED lines=19> */
[----:B------:R-:W-:-:S05]  /*0cf0*/  VIADD R19, R19, 0x10 ;  /* 0x0000001013137836 */ /* 0x000fca0000000000 */
[----:B------:R-:W-:Y:S02]  /*0d00*/  ISETP.NE.AND P1, PT, R19, 0x20, PT ;  /* 0x000000201300780c */ /* 0x000fe40003f25270 */
[----:B------:R-:W-:Y:S02]  /*0d10*/  @P5 LOP3.LUT R3, R3, R18, RZ, 0x3c, !PT ;  /* 0x0000001203035212 */ /* 0x000fe400078e3cff */
[----:B------:R-:W-:Y:S02]  /*0d20*/  @P6 LOP3.LUT R4, R4, R21, RZ, 0x3c, !PT ;  /* 0x0000001504046212 */ /* 0x000fe400078e3cff */
[----:B---3--:R-:W-:-:S04]  /*0d30*/  @P6 LOP3.LUT R3, R3, R22, RZ, 0x3c, !PT ;  /* 0x0000001603036212 */ /* 0x008fc800078e3cff */
[----:B--2---:R-:W-:Y:S02]  /*0d40*/  @P0 LOP3.LUT R3, R3, R26, RZ, 0x3c, !PT ;  /* 0x0000001a03030212 */ /* 0x004fe400078e3cff */
[----:B----4-:R-:W-:Y:S02]  /*0d50*/  @P6 LOP3.LUT R2, R2, R23, RZ, 0x3c, !PT ;  /* 0x0000001702026212 */ /* 0x010fe400078e3cff */
[----:B------:R-:W-:Y:S02]  /*0d60*/  @P6 LOP3.LUT R5, R5, R20, RZ, 0x3c, !PT ;  /* 0x0000001405056212 */ /* 0x000fe400078e3cff */
[----:B------:R-:W-:Y:S02]  /*0d70*/  @P0 LOP3.LUT R2, R2, R27, RZ, 0x3c, !PT ;  /* 0x0000001b02020212 */ /* 0x000fe400078e3cff */
[----:B------:R-:W-:Y:S02]  /*0d80*/  @P0 LOP3.LUT R4, R4, R25, RZ, 0x3c, !PT ;  /* 0x0000001904040212 */ /* 0x000fe400078e3cff */
[----:B------:R-:W-:Y:S01]  /*0d90*/  @P0 LOP3.LUT R5, R5, R24, RZ, 0x3c, !PT ;  /* 0x0000001805050212 */ /* 0x000fe200078e3cff */
[----:B------:R-:W-:Y:S06]  /*0da0*/  @P1 BRA `(.L_x_23) ;  /* 0xfffffff400481947 */ /* 0x000fec000383ffff */
[----:B------:R-:W-:-:S05]  /*0db0*/  VIADD R17, R17, 0x1 ;  /* 0x0000000111117836 */ /* 0x000fca0000000000 */
[----:B------:R-:W-:-:S13]  /*0dc0*/  ISETP.NE.AND P0, PT, R17, 0x5, PT ;  /* 0x000000051100780c */ /* 0x000fda0003f05270 */
[----:B------:R-:W-:Y:S05]  /*0dd0*/  @P0 BRA `(.L_x_24) ;  /* 0xfffffff400300947 */ /* 0x000fea000383ffff */
[----:B------:R1:W-:Y:S01]  /*0de0*/  STG.E.64 desc[UR4][R6.64+0x8], R4 ;  /* 0x0000080406007986 */ /* 0x0003e2000c101b04 */
[----:B------:R-:W-:Y:S01]  /*0df0*/  VIADD R14, R14, 0x1 ;  /* 0x000000010e0e7836 */ /* 0x000fe20000000000 */
[----:B------:R-:W-:Y:S02]  /*0e00*/  LOP3.LUT R11, R13, 0x3, RZ, 0xc0, !PT ;  /* 0x000000030d0b7812 */ /* 0x000fe400078ec0ff */
[----:B------:R1:W-:Y:S02]  /*0e10*/  STG.E.64 desc[UR4][R6.64+0x10], R2 ;  /* 0x0000100206007986 */ /* 0x0003e4000c101b04 */
[----:B------:R-:W-:Y:S02]  /*0e20*/  ISETP.GE.U32.AND P0, PT, R14, R11, PT ;  /* 0x0000000b0e00720c */ /* 0x000fe40003f06070 */
[----:B------:R1:W-:Y:S11]  /*0e30*/  STG.E desc[UR4][R6.64+0x4], R15 ;  /* 0x0000040f06007986 */ /* 0x0003f6000c101904 */
[----:B------:R-:W-:Y:S05]  /*0e40*/  @!P0 BRA `(.L_x_25) ;  /* 0xfffffff400048947 */ /* 0x000fea000383ffff */
.L_x_22:
[----:B------:R-:W-:Y:S05]  /*0e50*/  BSYNC.RECONVERGENT B1 ;  /* 0x0000000000017941 */ /* 0x000fea0003800200 */
.L_x_21:
[C---:B------:R-:W-:Y:S01]  /*0e60*/  ISETP.GT.U32.AND P0, PT, R13.reuse, 0x3, PT ;  /* 0x000000030d00780c */ /* 0x040fe20003f04070 */
[----:B------:R-:W-:Y:S01]  /*0e70*/  VIADD R12, R12, 0x1 ;  /* 0x000000010c0c7836 */ /* 0x000fe20000000000 */
[--C-:B------:R-:W-:Y:S02]  /*0e80*/  SHF.R.U64 R13, R13, 0x2, R0.reuse ;  /* 0x000000020d0d7819 */ /* 0x100fe40000001200 */
[----:B------:R-:W-:Y:S02]  /*0e90*/  ISETP.GT.U32.AND.EX P0, PT, R0, RZ, PT, P0 ;  /* 0x000000ff0000720c */ /* 0x000fe40003f04100 */
[----:B------:R-:W-:-:S11]  /*0ea0*/  SHF.R.U32.HI R0, RZ, 0x2, R0 ;  /* 0x00000002ff007819 */ /* 0x000fd60000011600 */
[----:B------:R-:W-:Y:S05]  /*0eb0*/  @P0 BRA `(.L_x_26) ;  /* 0xfffffff000c80947 */ /* 0x000fea000383ffff */
.L_x_20:
[----:B------:R-:W-:Y:S05]  /*0ec0*/  BSYNC.RECONVERGENT B0 ;  /* 0x0000000000007941 */ /* 0x000fea0003800200 */
.L_x_19:
[----:B------:R-:W-:Y:S04]  /*0ed0*/  STG.E.64 desc[UR4][R6.64+0x18], RZ ;  /* 0x000018ff06007986 */ /* 0x000fe8000c101b04 */
[----:B------:R-:W-:Y:S04]  /*0ee0*/  STG.E desc[UR4][R6.64+0x20], RZ ;  /* 0x000020ff06007986 */ /* 0x000fe8000c101904 */
[----:B------:R-:W-:Y:S01]  /*0ef0*/  STG.E.64 desc[UR4][R6.64+0x28], RZ ;  /* 0x000028ff06007986 */ /* 0x000fe2000c101b04 */
[----:B------:R-:W-:Y:S05]  /*0f00*/  EXIT ;  /* 0x000000000000794d */ /* 0x000fea0003800000 */
.L_x_27:
        /* <DEDUP_REMOVED lines=15> */
.L_x_31:


//--------------------- .nv.global.init           --------------------------
	.section	.nv.global.init,"aw",@progbits
	.align	4
.nv.global.init:
	.type		__cudart_i2opi_f,@object
	.size		__cudart_i2opi_f,(mrg32k3aM1SubSeq - __cudart_i2opi_f)
__cudart_i2opi_f:
        /*0000*/ 	.byte	0x41, 0x90, 0x43, 0x3c, 0x99, 0x95, 0x62, 0xdb, 0xc0, 0xdd, 0x34, 0xf5, 0xd1, 0x57, 0x27, 0xfc
        /*0010*/ 	.byte	0x29, 0x15, 0x44, 0x4e, 0x6e, 0x83, 0xf9, 0xa2
	.type		mrg32k3aM1SubSeq,@object
	.size		mrg32k3aM1SubSeq,(mrg32k3aM2SubSeq - mrg32k3aM1SubSeq)
mrg32k3aM1SubSeq:
        /*0018*/ 	.byte	0x0b, 0xcc, 0xee, 0x04, 0x73, 0x29, 0x8b, 0x6f, 0xf6, 0x53, 0x03, 0xf6, 0x23, 0xf6, 0xea, 0xda
        /* <DEDUP_REMOVED lines=125> */
	.type		mrg32k3aM2SubSeq,@object
	.size		mrg32k3aM2SubSeq,(mrg32k3aM1 - mrg32k3aM2SubSeq)
mrg32k3aM2SubSeq:
        /* <DEDUP_REMOVED lines=126> */
	.type		mrg32k3aM1,@object
	.size		mrg32k3aM1,(mrg32k3aM1Seq - mrg32k3aM1)
mrg32k3aM1:
        /* <DEDUP_REMOVED lines=144> */
	.type		mrg32k3aM1Seq,@object
	.size		mrg32k3aM1Seq,(mrg32k3aM2 - mrg32k3aM1Seq)
mrg32k3aM1Seq:
        /* <DEDUP_REMOVED lines=144> */
	.type		mrg32k3aM2,@object
	.size		mrg32k3aM2,(mrg32k3aM2Seq - mrg32k3aM2)
mrg32k3aM2:
        /* <DEDUP_REMOVED lines=144> */
	.type		mrg32k3aM2Seq,@object
	.size		mrg32k3aM2Seq,(precalc_xorwow_matrix - mrg32k3aM2Seq)
mrg32k3aM2Seq:
        /* <DEDUP_REMOVED lines=144> */
	.type		precalc_xorwow_matrix,@object
	.size		precalc_xorwow_matrix,(precalc_xorwow_offset_matrix - precalc_xorwow_matrix)
precalc_xorwow_matrix:
        /* <DEDUP_REMOVED lines=6400> */
	.type		precalc_xorwow_offset_matrix,@object
	.size		precalc_xorwow_offset_matrix,(.L_1 - precalc_xorwow_offset_matrix)
precalc_xorwow_offset_matrix:
        /* <DEDUP_REMOVED lines=6400> */
.L_1:


//--------------------- .nv.shared.reserved.0     --------------------------
	.section	.nv.shared.reserved.0,"aw",@nobits
	.weak		__nv_reservedSMEM_offset_0_alias
	.size		__nv_reservedSMEM_offset_0_alias, 0, 64
	.other		__nv_reservedSMEM_offset_0_alias,@"STO_CUDA_RESERVED_SHARED STV_DEFAULT"
__nv_reservedSMEM_offset_0_alias:
	.zero		0
	.zero		64


//--------------------- .nv.constant0._Z13bird_movementfflPfS_S_S_S_S_S_S_ --------------------------
	.section	.nv.constant0._Z13bird_movementfflPfS_S_S_S_S_S_S_,"a",@progbits
	.sectionflags	@""
	.align	4
.nv.constant0._Z13bird_movementfflPfS_S_S_S_S_S_S_:
	.zero		976


//--------------------- .nv.constant0._Z15generate_kernelP17curandStateXORWOWPfS1_S1_S1_f --------------------------
	.section	.nv.constant0._Z15generate_kernelP17curandStateXORWOWPfS1_S1_S1_f,"a",@progbits
	.sectionflags	@""
	.align	4
.nv.constant0._Z15generate_kernelP17curandStateXORWOWPfS1_S1_S1_f:
	.zero		940


//--------------------- .nv.constant0._Z12setup_kerneljP17curandStateXORWOW --------------------------
	.section	.nv.constant0._Z12setup_kerneljP17curandStateXORWOW,"a",@progbits
	.sectionflags	@""
	.align	4
.nv.constant0._Z12setup_kerneljP17curandStateXORWOW:
	.zero		912


//--------------------- SYMBOLS --------------------------

	.type		.nv.reservedSmem.offset0,@object
	.size		.nv.reservedSmem.offset0,0x4
